//
// Generated by NVIDIA NVVM Compiler
//
// Compiler Build ID: CL-36424714
// Cuda compilation tools, release 13.0, V13.0.88
// Based on NVVM 20.0.0
//

.version 9.0
.target sm_100
.address_size 64

	// .globl	_Z9oneVertexiidiiPKiS0_S0_Pd
// _ZZ9oneVertexiidiiPKiS0_S0_PdE1r has been demoted

.visible .entry _Z9oneVertexiidiiPKiS0_S0_Pd(
	.param .u32 _Z9oneVertexiidiiPKiS0_S0_Pd_param_0,
	.param .u32 _Z9oneVertexiidiiPKiS0_S0_Pd_param_1,
	.param .f64 _Z9oneVertexiidiiPKiS0_S0_Pd_param_2,
	.param .u32 _Z9oneVertexiidiiPKiS0_S0_Pd_param_3,
	.param .u32 _Z9oneVertexiidiiPKiS0_S0_Pd_param_4,
	.param .u64 .ptr .align 1 _Z9oneVertexiidiiPKiS0_S0_Pd_param_5,
	.param .u64 .ptr .align 1 _Z9oneVertexiidiiPKiS0_S0_Pd_param_6,
	.param .u64 .ptr .align 1 _Z9oneVertexiidiiPKiS0_S0_Pd_param_7,
	.param .u64 .ptr .align 1 _Z9oneVertexiidiiPKiS0_S0_Pd_param_8
)
{
	.reg .pred 	%p<11>;
	.reg .b32 	%r<123>;
	.reg .b64 	%rd<82>;
	.reg .b64 	%fd<85>;
	// demoted variable
	.shared .align 4 .b8 _ZZ9oneVertexiidiiPKiS0_S0_PdE1r[4];
	ld.param.u32 	%r31, [_Z9oneVertexiidiiPKiS0_S0_Pd_param_0];
	ld.param.u32 	%r32, [_Z9oneVertexiidiiPKiS0_S0_Pd_param_1];
	ld.param.f64 	%fd1, [_Z9oneVertexiidiiPKiS0_S0_Pd_param_2];
	ld.param.u32 	%r33, [_Z9oneVertexiidiiPKiS0_S0_Pd_param_3];
	ld.param.u32 	%r34, [_Z9oneVertexiidiiPKiS0_S0_Pd_param_4];
	ld.param.u64 	%rd6, [_Z9oneVertexiidiiPKiS0_S0_Pd_param_5];
	ld.param.u64 	%rd7, [_Z9oneVertexiidiiPKiS0_S0_Pd_param_6];
	ld.param.u64 	%rd8, [_Z9oneVertexiidiiPKiS0_S0_Pd_param_7];
	ld.param.u64 	%rd9, [_Z9oneVertexiidiiPKiS0_S0_Pd_param_8];
	cvta.to.global.u64 	%rd1, %rd8;
	cvta.to.global.u64 	%rd2, %rd6;
	cvta.to.global.u64 	%rd3, %rd9;
	cvta.to.global.u64 	%rd10, %rd7;
	mov.u32 	%r1, %tid.x;
	mul.wide.s32 	%rd11, %r31, 4;
	add.s64 	%rd4, %rd10, %rd11;
	ld.global.u32 	%r2, [%rd4];
	add.s32 	%r114, %r2, %r1;
	ld.global.u32 	%r4, [%rd4+4];
	setp.ge.s32 	%p1, %r114, %r4;
	mov.b32 	%r122, 0;
	@%p1 bra 	$L__BB0_12;
	mul.lo.s32 	%r5, %r34, %r32;
	add.s32 	%r38, %r114, 1;
	max.s32 	%r39, %r4, %r38;
	sub.s32 	%r6, %r39, %r114;
	and.b32  	%r7, %r6, 7;
	sub.s32 	%r40, %r1, %r39;
	add.s32 	%r41, %r40, %r2;
	setp.gt.u32 	%p2, %r41, -8;
	mov.b32 	%r122, 0;
	@%p2 bra 	$L__BB0_4;
	and.b32  	%r43, %r6, -8;
	neg.s32 	%r110, %r43;
	add.s64 	%rd5, %rd2, 16;
	mov.b32 	%r122, 0;
$L__BB0_3:
	.pragma "nounroll";
	mul.wide.s32 	%rd12, %r114, 4;
	add.s64 	%rd13, %rd5, %rd12;
	ld.global.u32 	%r44, [%rd13+-16];
	add.s32 	%r45, %r44, %r5;
	mul.wide.s32 	%rd14, %r45, 8;
	add.s64 	%rd15, %rd3, %rd14;
	ld.global.f64 	%fd2, [%rd15];
	mul.wide.s32 	%rd16, %r44, 4;
	add.s64 	%rd17, %rd1, %rd16;
	ld.global.u32 	%r46, [%rd17];
	cvt.rn.f64.s32 	%fd3, %r46;
	div.rn.f64 	%fd4, %fd2, %fd3;
	cvt.rn.f64.s32 	%fd5, %r122;
	add.f64 	%fd6, %fd4, %fd5;
	cvt.rzi.s32.f64 	%r47, %fd6;
	ld.global.u32 	%r48, [%rd13+-12];
	add.s32 	%r49, %r48, %r5;
	mul.wide.s32 	%rd18, %r49, 8;
	add.s64 	%rd19, %rd3, %rd18;
	ld.global.f64 	%fd7, [%rd19];
	mul.wide.s32 	%rd20, %r48, 4;
	add.s64 	%rd21, %rd1, %rd20;
	ld.global.u32 	%r50, [%rd21];
	cvt.rn.f64.s32 	%fd8, %r50;
	div.rn.f64 	%fd9, %fd7, %fd8;
	cvt.rn.f64.s32 	%fd10, %r47;
	add.f64 	%fd11, %fd9, %fd10;
	cvt.rzi.s32.f64 	%r51, %fd11;
	ld.global.u32 	%r52, [%rd13+-8];
	add.s32 	%r53, %r52, %r5;
	mul.wide.s32 	%rd22, %r53, 8;
	add.s64 	%rd23, %rd3, %rd22;
	ld.global.f64 	%fd12, [%rd23];
	mul.wide.s32 	%rd24, %r52, 4;
	add.s64 	%rd25, %rd1, %rd24;
	ld.global.u32 	%r54, [%rd25];
	cvt.rn.f64.s32 	%fd13, %r54;
	div.rn.f64 	%fd14, %fd12, %fd13;
	cvt.rn.f64.s32 	%fd15, %r51;
	add.f64 	%fd16, %fd14, %fd15;
	cvt.rzi.s32.f64 	%r55, %fd16;
	ld.global.u32 	%r56, [%rd13+-4];
	add.s32 	%r57, %r56, %r5;
	mul.wide.s32 	%rd26, %r57, 8;
	add.s64 	%rd27, %rd3, %rd26;
	ld.global.f64 	%fd17, [%rd27];
	mul.wide.s32 	%rd28, %r56, 4;
	add.s64 	%rd29, %rd1, %rd28;
	ld.global.u32 	%r58, [%rd29];
	cvt.rn.f64.s32 	%fd18, %r58;
	div.rn.f64 	%fd19, %fd17, %fd18;
	cvt.rn.f64.s32 	%fd20, %r55;
	add.f64 	%fd21, %fd19, %fd20;
	cvt.rzi.s32.f64 	%r59, %fd21;
	ld.global.u32 	%r60, [%rd13];
	add.s32 	%r61, %r60, %r5;
	mul.wide.s32 	%rd30, %r61, 8;
	add.s64 	%rd31, %rd3, %rd30;
	ld.global.f64 	%fd22, [%rd31];
	mul.wide.s32 	%rd32, %r60, 4;
	add.s64 	%rd33, %rd1, %rd32;
	ld.global.u32 	%r62, [%rd33];
	cvt.rn.f64.s32 	%fd23, %r62;
	div.rn.f64 	%fd24, %fd22, %fd23;
	cvt.rn.f64.s32 	%fd25, %r59;
	add.f64 	%fd26, %fd24, %fd25;
	cvt.rzi.s32.f64 	%r63, %fd26;
	ld.global.u32 	%r64, [%rd13+4];
	add.s32 	%r65, %r64, %r5;
	mul.wide.s32 	%rd34, %r65, 8;
	add.s64 	%rd35, %rd3, %rd34;
	ld.global.f64 	%fd27, [%rd35];
	mul.wide.s32 	%rd36, %r64, 4;
	add.s64 	%rd37, %rd1, %rd36;
	ld.global.u32 	%r66, [%rd37];
	cvt.rn.f64.s32 	%fd28, %r66;
	div.rn.f64 	%fd29, %fd27, %fd28;
	cvt.rn.f64.s32 	%fd30, %r63;
	add.f64 	%fd31, %fd29, %fd30;
	cvt.rzi.s32.f64 	%r67, %fd31;
	ld.global.u32 	%r68, [%rd13+8];
	add.s32 	%r69, %r68, %r5;
	mul.wide.s32 	%rd38, %r69, 8;
	add.s64 	%rd39, %rd3, %rd38;
	ld.global.f64 	%fd32, [%rd39];
	mul.wide.s32 	%rd40, %r68, 4;
	add.s64 	%rd41, %rd1, %rd40;
	ld.global.u32 	%r70, [%rd41];
	cvt.rn.f64.s32 	%fd33, %r70;
	div.rn.f64 	%fd34, %fd32, %fd33;
	cvt.rn.f64.s32 	%fd35, %r67;
	add.f64 	%fd36, %fd34, %fd35;
	cvt.rzi.s32.f64 	%r71, %fd36;
	ld.global.u32 	%r72, [%rd13+12];
	add.s32 	%r73, %r72, %r5;
	mul.wide.s32 	%rd42, %r73, 8;
	add.s64 	%rd43, %rd3, %rd42;
	ld.global.f64 	%fd37, [%rd43];
	mul.wide.s32 	%rd44, %r72, 4;
	add.s64 	%rd45, %rd1, %rd44;
	ld.global.u32 	%r74, [%rd45];
	cvt.rn.f64.s32 	%fd38, %r74;
	div.rn.f64 	%fd39, %fd37, %fd38;
	cvt.rn.f64.s32 	%fd40, %r71;
	add.f64 	%fd41, %fd39, %fd40;
	cvt.rzi.s32.f64 	%r122, %fd41;
	add.s32 	%r114, %r114, 8;
	add.s32 	%r110, %r110, 8;
	setp.ne.s32 	%p3, %r110, 0;
	@%p3 bra 	$L__BB0_3;
$L__BB0_4:
	setp.eq.s32 	%p4, %r7, 0;
	@%p4 bra 	$L__BB0_12;
	and.b32  	%r18, %r6, 3;
	setp.lt.u32 	%p5, %r7, 4;
	@%p5 bra 	$L__BB0_7;
	mul.wide.s32 	%rd46, %r114, 4;
	add.s64 	%rd47, %rd2, %rd46;
	ld.global.u32 	%r76, [%rd47];
	add.s32 	%r77, %r76, %r5;
	mul.wide.s32 	%rd48, %r77, 8;
	add.s64 	%rd49, %rd3, %rd48;
	ld.global.f64 	%fd42, [%rd49];
	mul.wide.s32 	%rd50, %r76, 4;
	add.s64 	%rd51, %rd1, %rd50;
	ld.global.u32 	%r78, [%rd51];
	cvt.rn.f64.s32 	%fd43, %r78;
	div.rn.f64 	%fd44, %fd42, %fd43;
	cvt.rn.f64.s32 	%fd45, %r122;
	add.f64 	%fd46, %fd44, %fd45;
	cvt.rzi.s32.f64 	%r79, %fd46;
	ld.global.u32 	%r80, [%rd47+4];
	add.s32 	%r81, %r80, %r5;
	mul.wide.s32 	%rd52, %r81, 8;
	add.s64 	%rd53, %rd3, %rd52;
	ld.global.f64 	%fd47, [%rd53];
	mul.wide.s32 	%rd54, %r80, 4;
	add.s64 	%rd55, %rd1, %rd54;
	ld.global.u32 	%r82, [%rd55];
	cvt.rn.f64.s32 	%fd48, %r82;
	div.rn.f64 	%fd49, %fd47, %fd48;
	cvt.rn.f64.s32 	%fd50, %r79;
	add.f64 	%fd51, %fd49, %fd50;
	cvt.rzi.s32.f64 	%r83, %fd51;
	ld.global.u32 	%r84, [%rd47+8];
	add.s32 	%r85, %r84, %r5;
	mul.wide.s32 	%rd56, %r85, 8;
	add.s64 	%rd57, %rd3, %rd56;
	ld.global.f64 	%fd52, [%rd57];
	mul.wide.s32 	%rd58, %r84, 4;
	add.s64 	%rd59, %rd1, %rd58;
	ld.global.u32 	%r86, [%rd59];
	cvt.rn.f64.s32 	%fd53, %r86;
	div.rn.f64 	%fd54, %fd52, %fd53;
	cvt.rn.f64.s32 	%fd55, %r83;
	add.f64 	%fd56, %fd54, %fd55;
	cvt.rzi.s32.f64 	%r87, %fd56;
	ld.global.u32 	%r88, [%rd47+12];
	add.s32 	%r89, %r88, %r5;
	mul.wide.s32 	%rd60, %r89, 8;
	add.s64 	%rd61, %rd3, %rd60;
	ld.global.f64 	%fd57, [%rd61];
	mul.wide.s32 	%rd62, %r88, 4;
	add.s64 	%rd63, %rd1, %rd62;
	ld.global.u32 	%r90, [%rd63];
	cvt.rn.f64.s32 	%fd58, %r90;
	div.rn.f64 	%fd59, %fd57, %fd58;
	cvt.rn.f64.s32 	%fd60, %r87;
	add.f64 	%fd61, %fd59, %fd60;
	cvt.rzi.s32.f64 	%r122, %fd61;
	add.s32 	%r114, %r114, 4;
$L__BB0_7:
	setp.eq.s32 	%p6, %r18, 0;
	@%p6 bra 	$L__BB0_12;
	setp.eq.s32 	%p7, %r18, 1;
	@%p7 bra 	$L__BB0_10;
	mul.wide.s32 	%rd64, %r114, 4;
	add.s64 	%rd65, %rd2, %rd64;
	ld.global.u32 	%r92, [%rd65];
	add.s32 	%r93, %r92, %r5;
	mul.wide.s32 	%rd66, %r93, 8;
	add.s64 	%rd67, %rd3, %rd66;
	ld.global.f64 	%fd62, [%rd67];
	mul.wide.s32 	%rd68, %r92, 4;
	add.s64 	%rd69, %rd1, %rd68;
	ld.global.u32 	%r94, [%rd69];
	cvt.rn.f64.s32 	%fd63, %r94;
	div.rn.f64 	%fd64, %fd62, %fd63;
	cvt.rn.f64.s32 	%fd65, %r122;
	add.f64 	%fd66, %fd64, %fd65;
	cvt.rzi.s32.f64 	%r95, %fd66;
	ld.global.u32 	%r96, [%rd65+4];
	add.s32 	%r97, %r96, %r5;
	mul.wide.s32 	%rd70, %r97, 8;
	add.s64 	%rd71, %rd3, %rd70;
	ld.global.f64 	%fd67, [%rd71];
	mul.wide.s32 	%rd72, %r96, 4;
	add.s64 	%rd73, %rd1, %rd72;
	ld.global.u32 	%r98, [%rd73];
	cvt.rn.f64.s32 	%fd68, %r98;
	div.rn.f64 	%fd69, %fd67, %fd68;
	cvt.rn.f64.s32 	%fd70, %r95;
	add.f64 	%fd71, %fd69, %fd70;
	cvt.rzi.s32.f64 	%r122, %fd71;
	add.s32 	%r114, %r114, 2;
$L__BB0_10:
	and.b32  	%r99, %r6, 1;
	setp.eq.b32 	%p8, %r99, 1;
	not.pred 	%p9, %p8;
	@%p9 bra 	$L__BB0_12;
	mul.wide.s32 	%rd74, %r114, 4;
	add.s64 	%rd75, %rd2, %rd74;
	ld.global.u32 	%r100, [%rd75];
	add.s32 	%r101, %r100, %r5;
	mul.wide.s32 	%rd76, %r101, 8;
	add.s64 	%rd77, %rd3, %rd76;
	ld.global.f64 	%fd72, [%rd77];
	mul.wide.s32 	%rd78, %r100, 4;
	add.s64 	%rd79, %rd1, %rd78;
	ld.global.u32 	%r102, [%rd79];
	cvt.rn.f64.s32 	%fd73, %r102;
	div.rn.f64 	%fd74, %fd72, %fd73;
	cvt.rn.f64.s32 	%fd75, %r122;
	add.f64 	%fd76, %fd74, %fd75;
	cvt.rzi.s32.f64 	%r122, %fd76;
$L__BB0_12:
	shl.b32 	%r103, %r1, 2;
	mov.u32 	%r104, _ZZ9oneVertexiidiiPKiS0_S0_PdE1r;
	add.s32 	%r105, %r104, %r103;
	st.shared.u32 	[%r105], %r122;
	bar.sync 	0;
	setp.ne.s32 	%p10, %r1, 0;
	@%p10 bra 	$L__BB0_14;
	ld.global.u32 	%r106, [%rd4];
	cvt.rn.f64.s32 	%fd77, %r106;
	st.global.f64 	[%rd3], %fd77;
	ld.global.u32 	%r107, [%rd4+4];
	cvt.rn.f64.s32 	%fd78, %r107;
	st.global.f64 	[%rd3+8], %fd78;
	mad.lo.s32 	%r108, %r33, %r32, %r31;
	mul.wide.s32 	%rd80, %r108, 8;
	add.s64 	%rd81, %rd3, %rd80;
	mov.f64 	%fd79, 0d3FF0000000000000;
	sub.f64 	%fd80, %fd79, %fd1;
	cvt.rn.f64.s32 	%fd81, %r32;
	div.rn.f64 	%fd82, %fd80, %fd81;
	ld.shared.u32 	%r109, [_ZZ9oneVertexiidiiPKiS0_S0_PdE1r];
	cvt.rn.f64.s32 	%fd83, %r109;
	fma.rn.f64 	%fd84, %fd1, %fd83, %fd82;
	st.global.f64 	[%rd81], %fd84;
$L__BB0_14:
	ret;

}


// ===== COMPILED SASS (sm_100) =====

	.target	sm_100

	.elftype	@"ET_EXEC"


//--------------------- .note.nv.tkinfo           --------------------------
	.section	.note.nv.tkinfo,"",@"SHT_NOTE"
	.sectionflags	@"SHF_NOTE_NV_TKINFO"
	.tkinfo
        /*0018*/ 	.word	0x00000002
        /*0030*/ 	.string	""
        /*0030*/ 	.string	"ptxas"
        /*0030*/ 	.string	"Cuda compilation tools, release 13.0, V13.0.88"
        /*0030*/ 	.string	"Build cuda_13.0.r13.0/compiler.36424714_0"
        /*0030*/ 	.string	"-arch sm_100 -m 64 "



//--------------------- .note.nv.cuinfo           --------------------------
	.section	.note.nv.cuinfo,"",@"SHT_NOTE"
	.sectionflags	@"SHF_NOTE_NV_CUINFO"
        /*0018*/ 	.short	0x0002
        /*001a*/ 	.short	0x0064
        /*001c*/ 	.short	0x0082
	.zero		2


//--------------------- .nv.info                  --------------------------
	.section	.nv.info,"",@"SHT_CUDA_INFO"
	.align	4


	//----- nvinfo : EIATTR_REGCOUNT
	.align		4
        /*0000*/ 	.byte	0x04, 0x2f
        /*0002*/ 	.short	(.L_1 - .L_0)
	.align		4
.L_0:
        /*0004*/ 	.word	index@(_Z9oneVertexiidiiPKiS0_S0_Pd)
        /*0008*/ 	.word	0x00000028


	//----- nvinfo : EIATTR_FRAME_SIZE
	.align		4
.L_1:
        /*000c*/ 	.byte	0x04, 0x11
        /*000e*/ 	.short	(.L_3 - .L_2)
	.align		4
.L_2:
        /*0010*/ 	.word	index@($__internal_0_$__cuda_sm20_div_rn_f64_full)
        /*0014*/ 	.word	0x00000000


	//----- nvinfo : EIATTR_FRAME_SIZE
	.align		4
.L_3:
        /*0018*/ 	.byte	0x04, 0x11
        /*001a*/ 	.short	(.L_5 - .L_4)
	.align		4
.L_4:
        /*001c*/ 	.word	index@(_Z9oneVertexiidiiPKiS0_S0_Pd)
        /*0020*/ 	.word	0x00000000


	//----- nvinfo : EIATTR_MIN_STACK_SIZE
	.align		4
.L_5:
        /*0024*/ 	.byte	0x04, 0x12
        /*0026*/ 	.short	(.L_7 - .L_6)
	.align		4
.L_6:
        /*0028*/ 	.word	index@(_Z9oneVertexiidiiPKiS0_S0_Pd)
        /*002c*/ 	.word	0x00000000
.L_7:


//--------------------- .nv.compat                --------------------------
	.section	.nv.compat,"",@"SHT_CUDA_COMPAT_INFO"
	.align	4
        /*0000*/ 	.byte	0x02, 0x09, 0x00, 0x00, 0x02, 0x02, 0x01, 0x00, 0x02, 0x05, 0x05, 0x00, 0x03, 0x07, 0x01, 0x01
        /*0010*/ 	.byte	0x02, 0x03, 0x00, 0x00, 0x02, 0x06, 0x01, 0x00, 0x04, 0x0b, 0x08, 0x00, 0x01, 0x00, 0x00, 0x00
        /*0020*/ 	.byte	0x00, 0x00, 0x00, 0x00


//--------------------- .nv.info._Z9oneVertexiidiiPKiS0_S0_Pd --------------------------
	.section	.nv.info._Z9oneVertexiidiiPKiS0_S0_Pd,"",@"SHT_CUDA_INFO"
	.sectionflags	@""
	.align	4


	//----- nvinfo : EIATTR_CUDA_API_VERSION
	.align		4
        /*0000*/ 	.byte	0x04, 0x37
        /*0002*/ 	.short	(.L_9 - .L_8)
.L_8:
        /*0004*/ 	.word	0x00000082


	//----- nvinfo : EIATTR_KPARAM_INFO
	.align		4
.L_9:
        /*0008*/ 	.byte	0x04, 0x17
        /*000a*/ 	.short	(.L_11 - .L_10)
.L_10:
        /*000c*/ 	.word	0x00000000
        /*0010*/ 	.short	0x0008
        /*0012*/ 	.short	0x0030
        /*0014*/ 	.byte	0x00, 0xf5, 0x21, 0x00


	//----- nvinfo : EIATTR_KPARAM_INFO
	.align		4
.L_11:
        /*0018*/ 	.byte	0x04, 0x17
        /*001a*/ 	.short	(.L_13 - .L_12)
.L_12:
        /*001c*/ 	.word	0x00000000
        /*0020*/ 	.short	0x0007
        /*0022*/ 	.short	0x0028
        /*0024*/ 	.byte	0x00, 0xf5, 0x21, 0x00


	//----- nvinfo : EIATTR_KPARAM_INFO
	.align		4
.L_13:
        /*0028*/ 	.byte	0x04, 0x17
        /*002a*/ 	.short	(.L_15 - .L_14)
.L_14:
        /*002c*/ 	.word	0x00000000
        /*0030*/ 	.short	0x0006
        /*0032*/ 	.short	0x0020
        /*0034*/ 	.byte	0x00, 0xf5, 0x21, 0x00


	//----- nvinfo : EIATTR_KPARAM_INFO
	.align		4
.L_15:
        /*0038*/ 	.byte	0x04, 0x17
        /*003a*/ 	.short	(.L_17 - .L_16)
.L_16:
        /*003c*/ 	.word	0x00000000
        /*0040*/ 	.short	0x0005
        /*0042*/ 	.short	0x0018
        /*0044*/ 	.byte	0x00, 0xf5, 0x21, 0x00


	//----- nvinfo : EIATTR_KPARAM_INFO
	.align		4
.L_17:
        /*0048*/ 	.byte	0x04, 0x17
        /*004a*/ 	.short	(.L_19 - .L_18)
.L_18:
        /*004c*/ 	.word	0x00000000
        /*0050*/ 	.short	0x0004
        /*0052*/ 	.short	0x0014
        /*0054*/ 	.byte	0x00, 0xf0, 0x11, 0x00


	//----- nvinfo : EIATTR_KPARAM_INFO
	.align		4
.L_19:
        /*0058*/ 	.byte	0x04, 0x17
        /*005a*/ 	.short	(.L_21 - .L_20)
.L_20:
        /*005c*/ 	.word	0x00000000
        /*0060*/ 	.short	0x0003
        /*0062*/ 	.short	0x0010
        /*0064*/ 	.byte	0x00, 0xf0, 0x11, 0x00


	//----- nvinfo : EIATTR_KPARAM_INFO
	.align		4
.L_21:
        /*0068*/ 	.byte	0x04, 0x17
        /*006a*/ 	.short	(.L_23 - .L_22)
.L_22:
        /*006c*/ 	.word	0x00000000
        /*0070*/ 	.short	0x0002
        /*0072*/ 	.short	0x0008
        /*0074*/ 	.byte	0x00, 0xf0, 0x21, 0x00


	//----- nvinfo : EIATTR_KPARAM_INFO
	.align		4
.L_23:
        /*0078*/ 	.byte	0x04, 0x17
        /*007a*/ 	.short	(.L_25 - .L_24)
.L_24:
        /*007c*/ 	.word	0x00000000
        /*0080*/ 	.short	0x0001
        /*0082*/ 	.short	0x0004
        /*0084*/ 	.byte	0x00, 0xf0, 0x11, 0x00


	//----- nvinfo : EIATTR_KPARAM_INFO
	.align		4
.L_25:
        /*0088*/ 	.byte	0x04, 0x17
        /*008a*/ 	.short	(.L_27 - .L_26)
.L_26:
        /*008c*/ 	.word	0x00000000
        /*0090*/ 	.short	0x0000
        /*0092*/ 	.short	0x0000
        /*0094*/ 	.byte	0x00, 0xf0, 0x11, 0x00


	//----- nvinfo : EIATTR_SPARSE_MMA_MASK
	.align		4
.L_27:
        /*0098*/ 	.byte	0x03, 0x50
        /*009a*/ 	.short	0x0000


	//----- nvinfo : EIATTR_MAXREG_COUNT
	.align		4
        /*009c*/ 	.byte	0x03, 0x1b
        /*009e*/ 	.short	0x00ff


	//----- nvinfo : EIATTR_NUM_BARRIERS
	.align		4
        /*00a0*/ 	.byte	0x02, 0x4c
        /*00a2*/ 	.byte	0x01
	.zero		1


	//----- nvinfo : EIATTR_MERCURY_ISA_VERSION
	.align		4
        /*00a4*/ 	.byte	0x03, 0x5f
        /*00a6*/ 	.short	0x0101


	//----- nvinfo : EIATTR_VRC_CTA_INIT_COUNT
	.align		4
        /*00a8*/ 	.byte	0x02, 0x4a
	.zero		1
	.zero		1


	//----- nvinfo : EIATTR_EXIT_INSTR_OFFSETS
	.align		4
        /*00ac*/ 	.byte	0x04, 0x1c
        /*00ae*/ 	.short	(.L_29 - .L_28)


	//   ....[0]....
.L_28:
        /*00b0*/ 	.word	0x00002440


	//   ....[1]....
        /*00b4*/ 	.word	0x000026f0


	//----- nvinfo : EIATTR_CRS_STACK_SIZE
	.align		4
.L_29:
        /*00b8*/ 	.byte	0x04, 0x1e
        /*00ba*/ 	.short	(.L_31 - .L_30)
.L_30:
        /*00bc*/ 	.word	0x00000000


	//----- nvinfo : EIATTR_CBANK_PARAM_SIZE
	.align		4
.L_31:
        /*00c0*/ 	.byte	0x03, 0x19
        /*00c2*/ 	.short	0x0038


	//----- nvinfo : EIATTR_PARAM_CBANK
	.align		4
        /*00c4*/ 	.byte	0x04, 0x0a
        /*00c6*/ 	.short	(.L_33 - .L_32)
	.align		4
.L_32:
        /*00c8*/ 	.word	index@(.nv.constant0._Z9oneVertexiidiiPKiS0_S0_Pd)
        /*00cc*/ 	.short	0x0380
        /*00ce*/ 	.short	0x0038


	//----- nvinfo : EIATTR_SW_WAR
	.align		4
.L_33:
        /*00d0*/ 	.byte	0x04, 0x36
        /*00d2*/ 	.short	(.L_35 - .L_34)
.L_34:
        /*00d4*/ 	.word	0x00000008
.L_35:


//--------------------- .nv.callgraph             --------------------------
	.section	.nv.callgraph,"",@"SHT_CUDA_CALLGRAPH"
	.align	4
	.sectionentsize	8
	.align		4
        /*0000*/ 	.word	0x00000000
	.align		4
        /*0004*/ 	.word	0xffffffff
	.align		4
        /*0008*/ 	.word	0x00000000
	.align		4
        /*000c*/ 	.word	0xfffffffe
	.align		4
        /*0010*/ 	.word	0x00000000
	.align		4
        /*0014*/ 	.word	0xfffffffd
	.align		4
        /*0018*/ 	.word	0x00000000
	.align		4
        /*001c*/ 	.word	0xfffffffc


//--------------------- .text._Z9oneVertexiidiiPKiS0_S0_Pd --------------------------
	.section	.text._Z9oneVertexiidiiPKiS0_S0_Pd,"ax",@progbits
	.align	128
        .global         _Z9oneVertexiidiiPKiS0_S0_Pd
        .type           _Z9oneVertexiidiiPKiS0_S0_Pd,@function
        .size           _Z9oneVertexiidiiPKiS0_S0_Pd,(.L_x_46 - _Z9oneVertexiidiiPKiS0_S0_Pd)
        .other          _Z9oneVertexiidiiPKiS0_S0_Pd,@"STO_CUDA_ENTRY STV_DEFAULT"
_Z9oneVertexiidiiPKiS0_S0_Pd:
.text._Z9oneVertexiidiiPKiS0_S0_Pd:
[----:B------:R-:W-:Y:S08]  /*0000*/  LDC R1, c[0x0][0x37c] ;  /* 0x0000df00ff017b82 */ /* 0x000ff00000000800 */
[----:B------:R-:W0:Y:S01]  /*0010*/  LDC R3, c[0x0][0x380] ;  /* 0x0000e000ff037b82 */ /* 0x000e220000000800 */
[----:B------:R-:W1:Y:S07]  /*0020*/  LDCU.64 UR6, c[0x0][0x358] ;  /* 0x00006b00ff0677ac */ /* 0x000e6e0008000a00 */
[----:B------:R-:W0:Y:S01]  /*0030*/  LDC.64 R24, c[0x0][0x3a0] ;  /* 0x0000e800ff187b82 */ /* 0x000e220000000a00 */
[----:B------:R-:W2:Y:S01]  /*0040*/  S2R R6, SR_TID.X ;  /* 0x0000000000067919 */ /* 0x000ea20000002100 */
[----:B------:R-:W3:Y:S01]  /*0050*/  LDCU UR8, c[0x0][0x394] ;  /* 0x00007280ff0877ac */ /* 0x000ee20008000800 */
[----:B0-----:R-:W-:-:S05]  /*0060*/  IMAD.WIDE R24, R3, 0x4, R24 ;  /* 0x0000000403187825 */ /* 0x001fca00078e0218 */
[----:B-1----:R-:W2:Y:S04]  /*0070*/  LDG.E R3, desc[UR6][R24.64] ;  /* 0x0000000618037981 */ /* 0x002ea8000c1e1900 */
[----:B------:R-:W4:Y:S01]  /*0080*/  LDG.E R0, desc[UR6][R24.64+0x4] ;  /* 0x0000040618007981 */ /* 0x000f22000c1e1900 */
[----:B------:R-:W-:Y:S01]  /*0090*/  BSSY.RECONVERGENT B0, `(.L_x_0) ;  /* 0x0000233000007945 */ /* 0x000fe20003800200 */
[----:B------:R-:W-:Y:S02]  /*00a0*/  IMAD.MOV.U32 R33, RZ, RZ, RZ ;  /* 0x000000ffff217224 */ /* 0x000fe400078e00ff */
[----:B--2---:R-:W-:-:S05]  /*00b0*/  IMAD.IADD R5, R3, 0x1, R6 ;  /* 0x0000000103057824 */ /* 0x004fca00078e0206 */
[----:B----4-:R-:W-:-:S13]  /*00c0*/  ISETP.GE.AND P0, PT, R5, R0, PT ;  /* 0x000000000500720c */ /* 0x010fda0003f06270 */
[----:B---3--:R-:W-:Y:S05]  /*00d0*/  @P0 BRA `(.L_x_1) ;  /* 0x0000002000b80947 */ /* 0x008fea0003800000 */
[----:B------:R-:W-:Y:S01]  /*00e0*/  VIADDMNMX R0, R5, 0x1, R0, !PT ;  /* 0x0000000105007846 */ /* 0x000fe20007800100 */
[----:B------:R-:W-:Y:S01]  /*00f0*/  BSSY.RECONVERGENT B2, `(.L_x_2) ;  /* 0x0000119000027945 */ /* 0x000fe20003800200 */
[----:B------:R-:W-:Y:S02]  /*0100*/  IMAD.MOV.U32 R33, RZ, RZ, RZ ;  /* 0x000000ffff217224 */ /* 0x000fe400078e00ff */
[----:B------:R-:W-:Y:S02]  /*0110*/  IADD3 R3, PT, PT, R3, R6, -R0 ;  /* 0x0000000603037210 */ /* 0x000fe40007ffe800 */
[----:B------:R-:W-:Y:S02]  /*0120*/  IADD3 R4, PT, PT, -R5, R0, RZ ;  /* 0x0000000005047210 */ /* 0x000fe40007ffe1ff */
[----:B------:R-:W-:Y:S02]  /*0130*/  ISETP.GT.U32.AND P0, PT, R3, -0x8, PT ;  /* 0xfffffff80300780c */ /* 0x000fe40003f04070 */
[----:B------:R-:W-:-:S11]  /*0140*/  LOP3.LUT R3, R4, 0x7, RZ, 0xc0, !PT ;  /* 0x0000000704037812 */ /* 0x000fd600078ec0ff */
[----:B------:R-:W-:Y:S05]  /*0150*/  @P0 BRA `(.L_x_3) ;  /* 0x0000001000480947 */ /* 0x000fea0003800000 */
[----:B------:R-:W0:Y:S01]  /*0160*/  LDC.64 R18, c[0x0][0x398] ;  /* 0x0000e600ff127b82 */ /* 0x000e220000000a00 */
[----:B------:R-:W-:Y:S01]  /*0170*/  LOP3.LUT R0, R4, 0xfffffff8, RZ, 0xc0, !PT ;  /* 0xfffffff804007812 */ /* 0x000fe200078ec0ff */
[----:B------:R-:W-:-:S04]  /*0180*/  HFMA2 R33, -RZ, RZ, 0, 0 ;  /* 0x00000000ff217431 */ /* 0x000fc800000001ff */
[----:B------:R-:W-:Y:S02]  /*0190*/  IMAD.MOV R0, RZ, RZ, -R0 ;  /* 0x000000ffff007224 */ /* 0x000fe400078e0a00 */
[----:B------:R-:W1:Y:S08]  /*01a0*/  LDC R2, c[0x0][0x384] ;  /* 0x0000e100ff027b82 */ /* 0x000e700000000800 */
[----:B------:R-:W2:Y:S08]  /*01b0*/  LDC.64 R22, c[0x0][0x3b0] ;  /* 0x0000ec00ff167b82 */ /* 0x000eb00000000a00 */
[----:B------:R-:W3:Y:S01]  /*01c0*/  LDC.64 R20, c[0x0][0x3a8] ;  /* 0x0000ea00ff147b82 */ /* 0x000ee20000000a00 */
[----:B0-----:R-:W-:-:S05]  /*01d0*/  IADD3 R18, P0, PT, R18, 0x10, RZ ;  /* 0x0000001012127810 */ /* 0x001fca0007f1e0ff */
[----:B------:R-:W-:-:S08]  /*01e0*/  IMAD.X R19, RZ, RZ, R19, P0 ;  /* 0x000000ffff137224 */ /* 0x000fd000000e0613 */
.L_x_20:
[----:B------:R-:W-:-:S05]  /*01f0*/  IMAD.WIDE R16, R5, 0x4, R18 ;  /* 0x0000000405107825 */ /* 0x000fca00078e0212 */
[----:B------:R-:W3:Y:S02]  /*0200*/  LDG.E R7, desc[UR6][R16.64+-0x10] ;  /* 0xfffff00610077981 */ /* 0x000ee4000c1e1900 */
[----:B---3--:R-:W-:-:S05]  /*0210*/  IMAD.WIDE R10, R7, 0x4, R20 ;  /* 0x00000004070a7825 */ /* 0x008fca00078e0214 */
[----:B0-----:R-:W3:Y:S01]  /*0220*/  LDG.E R8, desc[UR6][R10.64] ;  /* 0x000000060a087981 */ /* 0x001ee2000c1e1900 */
[----:B-1----:R-:W-:-:S04]  /*0230*/  IMAD R13, R2, UR8, R7 ;  /* 0x00000008020d7c24 */ /* 0x002fc8000f8e0207 */
[----:B--2---:R-:W-:-:S06]  /*0240*/  IMAD.WIDE R12, R13, 0x8, R22 ;  /* 0x000000080d0c7825 */ /* 0x004fcc00078e0216 */
[----:B------:R-:W2:Y:S01]  /*0250*/  LDG.E.64 R12, desc[UR6][R12.64] ;  /* 0x000000060c0c7981 */ /* 0x000ea2000c1e1b00 */
[----:B------:R-:W-:Y:S01]  /*0260*/  IMAD.MOV.U32 R14, RZ, RZ, 0x1 ;  /* 0x00000001ff0e7424 */ /* 0x000fe200078e00ff */
[----:B------:R-:W-:Y:S01]  /*0270*/  IADD3 R0, PT, PT, R0, 0x8, RZ ;  /* 0x0000000800007810 */ /* 0x000fe20007ffe0ff */
[----:B------:R-:W-:Y:S03]  /*0280*/  BSSY.RECONVERGENT B3, `(.L_x_4) ;  /* 0x0000017000037945 */ /* 0x000fe60003800200 */
[----:B------:R-:W-:Y:S01]  /*0290*/  ISETP.NE.AND P1, PT, R0, RZ, PT ;  /* 0x000000ff0000720c */ /* 0x000fe20003f25270 */
[----:B---3--:R-:W0:Y:S01]  /*02a0*/  I2F.F64 R8, R8 ;  /* 0x0000000800087312 */ /* 0x008e220000201c00 */
[----:B--2---:R-:W-:-:S07]  /*02b0*/  FSETP.GEU.AND P2, PT, |R13|, 6.5827683646048100446e-37, PT ;  /* 0x036000000d00780b */ /* 0x004fce0003f4e200 */
[----:B0-----:R-:W0:Y:S02]  /*02c0*/  MUFU.RCP64H R15, R9 ;  /* 0x00000009000f7308 */ /* 0x001e240000001800 */
[----:B0-----:R-:W-:-:S08]  /*02d0*/  DFMA R26, -R8, R14, 1 ;  /* 0x3ff00000081a742b */ /* 0x001fd0000000010e */
[----:B------:R-:W-:-:S08]  /*02e0*/  DFMA R26, R26, R26, R26 ;  /* 0x0000001a1a1a722b */ /* 0x000fd0000000001a */
[----:B------:R-:W-:-:S08]  /*02f0*/  DFMA R26, R14, R26, R14 ;  /* 0x0000001a0e1a722b */ /* 0x000fd0000000000e */
[----:B------:R-:W-:-:S08]  /*0300*/  DFMA R14, -R8, R26, 1 ;  /* 0x3ff00000080e742b */ /* 0x000fd0000000011a */
[----:B------:R-:W-:-:S08]  /*0310*/  DFMA R14, R26, R14, R26 ;  /* 0x0000000e1a0e722b */ /* 0x000fd0000000001a */
[----:B------:R-:W-:-:S08]  /*0320*/  DMUL R10, R12, R14 ;  /* 0x0000000e0c0a7228 */ /* 0x000fd00000000000 */
[----:B------:R-:W-:-:S08]  /*0330*/  DFMA R26, -R8, R10, R12 ;  /* 0x0000000a081a722b */ /* 0x000fd0000000010c */
[----:B------:R-:W-:-:S10]  /*0340*/  DFMA R10, R14, R26, R10 ;  /* 0x0000001a0e0a722b */ /* 0x000fd4000000000a */
[----:B------:R-:W-:-:S05]  /*0350*/  FFMA R7, RZ, R9, R11 ;  /* 0x00000009ff077223 */ /* 0x000fca000000000b */
[----:B------:R-:W-:-:S13]  /*0360*/  FSETP.GT.AND P0, PT, |R7|, 1.469367938527859385e-39, PT ;  /* 0x001000000700780b */ /* 0x000fda0003f04200 */
[----:B----4-:R-:W-:Y:S05]  /*0370*/  @P0 BRA P2, `(.L_x_5) ;  /* 0x00000000001c0947 */ /* 0x010fea0001000000 */
[----:B------:R-:W-:Y:S01]  /*0380*/  IMAD.MOV.U32 R10, RZ, RZ, R13 ;  /* 0x000000ffff0a7224 */ /* 0x000fe200078e000d */
[----:B------:R-:W-:Y:S01]  /*0390*/  MOV R13, R9 ;  /* 0x00000009000d7202 */ /* 0x000fe20000000f00 */
[----:B------:R-:W-:Y:S01]  /*03a0*/  IMAD.MOV.U32 R11, RZ, RZ, R12 ;  /* 0x000000ffff0b7224 */ /* 0x000fe200078e000c */
[----:B------:R-:W-:-:S07]  /*03b0*/  MOV R7, 0x3d0 ;  /* 0x000003d000077802 */ /* 0x000fce0000000f00 */
[----:B------:R-:W-:Y:S05]  /*03c0*/  CALL.REL.NOINC `($__internal_0_$__cuda_sm20_div_rn_f64_full) ;  /* 0x0000002000cc7944 */ /* 0x000fea0003c00000 */
[----:B------:R-:W-:Y:S02]  /*03d0*/  IMAD.MOV.U32 R10, RZ, RZ, R8 ;  /* 0x000000ffff0a7224 */ /* 0x000fe400078e0008 */
[----:B------:R-:W-:-:S07]  /*03e0*/  IMAD.MOV.U32 R11, RZ, RZ, R9 ;  /* 0x000000ffff0b7224 */ /* 0x000fce00078e0009 */
.L_x_5:
[----:B------:R-:W-:Y:S05]  /*03f0*/  BSYNC.RECONVERGENT B3 ;  /* 0x0000000000037941 */ /* 0x000fea0003800200 */
.L_x_4:
[----:B------:R-:W2:Y:S02]  /*0400*/  LDG.E R7, desc[UR6][R16.64+-0xc] ;  /* 0xfffff40610077981 */ /* 0x000ea4000c1e1900 */
[----:B--2---:R-:W-:-:S05]  /*0410*/  IMAD.WIDE R8, R7, 0x4, R20 ;  /* 0x0000000407087825 */ /* 0x004fca00078e0214 */
[----:B------:R-:W2:Y:S01]  /*0420*/  LDG.E R12, desc[UR6][R8.64] ;  /* 0x00000006080c7981 */ /* 0x000ea2000c1e1900 */
[----:B------:R-:W-:-:S04]  /*0430*/  IMAD R15, R2, UR8, R7 ;  /* 0x00000008020f7c24 */ /* 0x000fc8000f8e0207 */
[----:B------:R-:W-:-:S06]  /*0440*/  IMAD.WIDE R14, R15, 0x8, R22 ;  /* 0x000000080f0e7825 */ /* 0x000fcc00078e0216 */
[----:B------:R-:W3:Y:S01]  /*0450*/  LDG.E.64 R14, desc[UR6][R14.64] ;  /* 0x000000060e0e7981 */ /* 0x000ee2000c1e1b00 */
[----:B------:R-:W-:Y:S01]  /*0460*/  MOV R26, 0x1 ;  /* 0x00000001001a7802 */ /* 0x000fe20000000f00 */
[----:B------:R-:W-:Y:S01]  /*0470*/  BSSY.RECONVERGENT B3, `(.L_x_6) ;  /* 0x0000017000037945 */ /* 0x000fe20003800200 */
[----:B--2---:R-:W0:Y:S01]  /*0480*/  I2F.F64 R12, R12 ;  /* 0x0000000c000c7312 */ /* 0x004e220000201c00 */
[----:B---3--:R-:W-:-:S07]  /*0490*/  FSETP.GEU.AND P2, PT, |R15|, 6.5827683646048100446e-37, PT ;  /* 0x036000000f00780b */ /* 0x008fce0003f4e200 */
[----:B0-----:R-:W0:Y:S02]  /*04a0*/  MUFU.RCP64H R27, R13 ;  /* 0x0000000d001b7308 */ /* 0x001e240000001800 */
[----:B0-----:R-:W-:-:S08]  /*04b0*/  DFMA R28, -R12, R26, 1 ;  /* 0x3ff000000c1c742b */ /* 0x001fd0000000011a */
[----:B------:R-:W-:-:S08]  /*04c0*/  DFMA R28, R28, R28, R28 ;  /* 0x0000001c1c1c722b */ /* 0x000fd0000000001c */
[----:B------:R-:W-:-:S08]  /*04d0*/  DFMA R28, R26, R28, R26 ;  /* 0x0000001c1a1c722b */ /* 0x000fd0000000001a */
[----:B------:R-:W-:-:S08]  /*04e0*/  DFMA R26, -R12, R28, 1 ;  /* 0x3ff000000c1a742b */ /* 0x000fd0000000011c */
[----:B------:R-:W-:Y:S02]  /*04f0*/  DFMA R8, R28, R26, R28 ;  /* 0x0000001a1c08722b */ /* 0x000fe4000000001c */
[----:B------:R-:W0:Y:S06]  /*0500*/  I2F.F64 R26, R33 ;  /* 0x00000021001a7312 */ /* 0x000e2c0000201c00 */
[----:B------:R-:W-:-:S08]  /*0510*/  DMUL R28, R14, R8 ;  /* 0x000000080e1c7228 */ /* 0x000fd00000000000 */
[----:B------:R-:W-:Y:S02]  /*0520*/  DFMA R30, -R12, R28, R14 ;  /* 0x0000001c0c1e722b */ /* 0x000fe4000000010e */
[----:B0-----:R-:W-:-:S06]  /*0530*/  DADD R26, R26, R10 ;  /* 0x000000001a1a7229 */ /* 0x001fcc000000000a */
[----:B------:R-:W-:Y:S01]  /*0540*/  DFMA R8, R8, R30, R28 ;  /* 0x0000001e0808722b */ /* 0x000fe2000000001c */
[----:B------:R0:W1:Y:S09]  /*0550*/  F2I.F64.TRUNC R33, R26 ;  /* 0x0000001a00217311 */ /* 0x000072000030d100 */
[----:B------:R-:W-:-:S05]  /*0560*/  FFMA R7, RZ, R13, R9 ;  /* 0x0000000dff077223 */ /* 0x000fca0000000009 */
[----:B------:R-:W-:-:S13]  /*0570*/  FSETP.GT.AND P0, PT, |R7|, 1.469367938527859385e-39, PT ;  /* 0x001000000700780b */ /* 0x000fda0003f04200 */
[----:B01----:R-:W-:Y:S05]  /*0580*/  @P0 BRA P2, `(.L_x_7) ;  /* 0x0000000000140947 */ /* 0x003fea0001000000 */
[----:B------:R-:W-:Y:S01]  /*0590*/  IMAD.MOV.U32 R11, RZ, RZ, R14 ;  /* 0x000000ffff0b7224 */ /* 0x000fe200078e000e */
[----:B------:R-:W-:Y:S01]  /*05a0*/  MOV R8, R12 ;  /* 0x0000000c00087202 */ /* 0x000fe20000000f00 */
[----:B------:R-:W-:Y:S01]  /*05b0*/  IMAD.MOV.U32 R10, RZ, RZ, R15 ;  /* 0x000000ffff0a7224 */ /* 0x000fe200078e000f */
[----:B------:R-:W-:-:S07]  /*05c0*/  MOV R7, 0x5e0 ;  /* 0x000005e000077802 */ /* 0x000fce0000000f00 */
[----:B------:R-:W-:Y:S05]  /*05d0*/  CALL.REL.NOINC `($__internal_0_$__cuda_sm20_div_rn_f64_full) ;  /* 0x0000002000487944 */ /* 0x000fea0003c00000 */
.L_x_7:
[----:B------:R-:W-:Y:S05]  /*05e0*/  BSYNC.RECONVERGENT B3 ;  /* 0x0000000000037941 */ /* 0x000fea0003800200 */
.L_x_6:
[----:B------:R-:W2:Y:S02]  /*05f0*/  LDG.E R7, desc[UR6][R16.64+-0x8] ;  /* 0xfffff80610077981 */ /* 0x000ea4000c1e1900 */
[----:B--2---:R-:W-:-:S05]  /*0600*/  IMAD.WIDE R10, R7, 0x4, R20 ;  /* 0x00000004070a7825 */ /* 0x004fca00078e0214 */
[----:B------:R-:W2:Y:S01]  /*0610*/  LDG.E R12, desc[UR6][R10.64] ;  /* 0x000000060a0c7981 */ /* 0x000ea2000c1e1900 */
[----:B------:R-:W-:-:S04]  /*0620*/  IMAD R15, R2, UR8, R7 ;  /* 0x00000008020f7c24 */ /* 0x000fc8000f8e0207 */
[----:B------:R-:W-:-:S06]  /*0630*/  IMAD.WIDE R14, R15, 0x8, R22 ;  /* 0x000000080f0e7825 */ /* 0x000fcc00078e0216 */
[----:B------:R-:W3:Y:S01]  /*0640*/  LDG.E.64 R14, desc[UR6][R14.64] ;  /* 0x000000060e0e7981 */ /* 0x000ee2000c1e1b00 */
[----:B------:R-:W-:Y:S01]  /*0650*/  IMAD.MOV.U32 R26, RZ, RZ, 0x1 ;  /* 0x00000001ff1a7424 */ /* 0x000fe200078e00ff */
        /* <DEDUP_REMOVED lines=23> */
[----:B------:R-:W-:Y:S01]  /*07d0*/  IMAD.MOV.U32 R10, RZ, RZ, R8 ;  /* 0x000000ffff0a7224 */ /* 0x000fe200078e0008 */
[----:B------:R-:W-:-:S07]  /*07e0*/  MOV R11, R9 ;  /* 0x00000009000b7202 */ /* 0x000fce0000000f00 */
.L_x_9:
[----:B------:R-:W-:Y:S05]  /*07f0*/  BSYNC.RECONVERGENT B3 ;  /* 0x0000000000037941 */ /* 0x000fea0003800200 */
.L_x_8:
        /* <DEDUP_REMOVED lines=32> */
.L_x_11:
[----:B------:R-:W-:Y:S05]  /*0a00*/  BSYNC.RECONVERGENT B3 ;  /* 0x0000000000037941 */ /* 0x000fea0003800200 */
.L_x_10:
        /* <DEDUP_REMOVED lines=32> */
.L_x_13:
[----:B------:R-:W-:Y:S05]  /*0c10*/  BSYNC.RECONVERGENT B3 ;  /* 0x0000000000037941 */ /* 0x000fea0003800200 */
.L_x_12:
        /* <DEDUP_REMOVED lines=32> */
.L_x_15:
[----:B------:R-:W-:Y:S05]  /*0e20*/  BSYNC.RECONVERGENT B3 ;  /* 0x0000000000037941 */ /* 0x000fea0003800200 */
.L_x_14:
        /* <DEDUP_REMOVED lines=32> */
.L_x_17:
[----:B------:R-:W-:Y:S05]  /*1030*/  BSYNC.RECONVERGENT B3 ;  /* 0x0000000000037941 */ /* 0x000fea0003800200 */
.L_x_16:
        /* <DEDUP_REMOVED lines=20> */
[----:B------:R-:W-:-:S04]  /*1180*/  DFMA R8, R8, R28, R26 ;  /* 0x0000001c0808722b */ /* 0x000fc8000000001a */
[----:B------:R0:W1:Y:S06]  /*1190*/  F2I.F64.TRUNC R16, R16 ;  /* 0x0000001000107311 */ /* 0x00006c000030d100 */
        /* <DEDUP_REMOVED lines=8> */
.L_x_19:
[----:B------:R-:W-:Y:S05]  /*1220*/  BSYNC.RECONVERGENT B3 ;  /* 0x0000000000037941 */ /* 0x000fea0003800200 */
.L_x_18:
[----:B------:R-:W0:Y:S01]  /*1230*/  I2F.F64 R16, R16 ;  /* 0x0000001000107312 */ /* 0x000e220000201c00 */
[----:B------:R-:W-:Y:S01]  /*1240*/  VIADD R5, R5, 0x8 ;  /* 0x0000000805057836 */ /* 0x000fe20000000000 */
[----:B0-----:R-:W-:-:S06]  /*1250*/  DADD R8, R16, R8 ;  /* 0x0000000010087229 */ /* 0x001fcc0000000008 */
[----:B------:R0:W4:Y:S01]  /*1260*/  F2I.F64.TRUNC R33, R8 ;  /* 0x0000000800217311 */ /* 0x000122000030d100 */
[----:B------:R-:W-:Y:S05]  /*1270*/  @P1 BRA `(.L_x_20) ;  /* 0xffffffec00dc1947 */ /* 0x000fea000383ffff */
.L_x_3:
[----:B------:R-:W-:Y:S05]  /*1280*/  BSYNC.RECONVERGENT B2 ;  /* 0x0000000000027941 */ /* 0x000fea0003800200 */
.L_x_2:
[----:B------:R-:W-:-:S13]  /*1290*/  ISETP.NE.AND P0, PT, R3, RZ, PT ;  /* 0x000000ff0300720c */ /* 0x000fda0003f05270 */
[----:B------:R-:W-:Y:S05]  /*12a0*/  @!P0 BRA `(.L_x_1) ;  /* 0x0000001000448947 */ /* 0x000fea0003800000 */
[----:B------:R-:W-:Y:S01]  /*12b0*/  ISETP.GE.U32.AND P0, PT, R3, 0x4, PT ;  /* 0x000000040300780c */ /* 0x000fe20003f06070 */
[----:B------:R-:W-:Y:S01]  /*12c0*/  BSSY.RECONVERGENT B2, `(.L_x_21) ;  /* 0x0000096000027945 */ /* 0x000fe20003800200 */
[----:B------:R-:W-:-:S11]  /*12d0*/  LOP3.LUT R0, R4, 0x3, RZ, 0xc0, !PT ;  /* 0x0000000304007812 */ /* 0x000fd600078ec0ff */
[----:B------:R-:W-:Y:S05]  /*12e0*/  @!P0 BRA `(.L_x_22) ;  /* 0x00000008004c8947 */ /* 0x000fea0003800000 */
[----:B------:R-:W1:Y:S01]  /*12f0*/  LDC.64 R16, c[0x0][0x398] ;  /* 0x0000e600ff107b82 */ /* 0x000e620000000a00 */
[----:B------:R-:W2:Y:S07]  /*1300*/  LDCU UR4, c[0x0][0x394] ;  /* 0x00007280ff0477ac */ /* 0x000eae0008000800 */
[----:B0-----:R-:W0:Y:S08]  /*1310*/  LDC.64 R8, c[0x0][0x3a8] ;  /* 0x0000ea00ff087b82 */ /* 0x001e300000000a00 */
[----:B------:R-:W2:Y:S01]  /*1320*/  LDC R10, c[0x0][0x384] ;  /* 0x0000e100ff0a7b82 */ /* 0x000ea20000000800 */
[----:B-1----:R-:W-:-:S07]  /*1330*/  IMAD.WIDE R16, R5, 0x4, R16 ;  /* 0x0000000405107825 */ /* 0x002fce00078e0210 */
[----:B------:R-:W1:Y:S01]  /*1340*/  LDC.64 R2, c[0x0][0x3b0] ;  /* 0x0000ec00ff027b82 */ /* 0x000e620000000a00 */
[----:B------:R-:W0:Y:S02]  /*1350*/  LDG.E R7, desc[UR6][R16.64] ;  /* 0x0000000610077981 */ /* 0x000e24000c1e1900 */
[----:B0-----:R-:W-:-:S05]  /*1360*/  IMAD.WIDE R8, R7, 0x4, R8 ;  /* 0x0000000407087825 */ /* 0x001fca00078e0208 */
[----:B------:R-:W3:Y:S01]  /*1370*/  LDG.E R12, desc[UR6][R8.64] ;  /* 0x00000006080c7981 */ /* 0x000ee2000c1e1900 */
[----:B--2---:R-:W-:-:S04]  /*1380*/  IMAD R7, R10, UR4, R7 ;  /* 0x000000040a077c24 */ /* 0x004fc8000f8e0207 */
[----:B-1----:R-:W-:-:S06]  /*1390*/  IMAD.WIDE R2, R7, 0x8, R2 ;  /* 0x0000000807027825 */ /* 0x002fcc00078e0202 */
[----:B------:R-:W2:Y:S01]  /*13a0*/  LDG.E.64 R2, desc[UR6][R2.64] ;  /* 0x0000000602027981 */ /* 0x000ea2000c1e1b00 */
[----:B------:R-:W-:Y:S01]  /*13b0*/  MOV R10, 0x1 ;  /* 0x00000001000a7802 */ /* 0x000fe20000000f00 */
[----:B------:R-:W-:Y:S01]  /*13c0*/  BSSY.RECONVERGENT B3, `(.L_x_23) ;  /* 0x0000014000037945 */ /* 0x000fe20003800200 */
        /* <DEDUP_REMOVED lines=13> */
[----:B------:R-:W-:Y:S05]  /*14a0*/  @P0 BRA P1, `(.L_x_24) ;  /* 0x0000000000140947 */ /* 0x000fea0000800000 */
[----:B------:R-:W-:Y:S01]  /*14b0*/  IMAD.MOV.U32 R11, RZ, RZ, R2 ;  /* 0x000000ffff0b7224 */ /* 0x000fe200078e0002 */
[----:B------:R-:W-:Y:S01]  /*14c0*/  MOV R8, R12 ;  /* 0x0000000c00087202 */ /* 0x000fe20000000f00 */
[----:B------:R-:W-:Y:S01]  /*14d0*/  IMAD.MOV.U32 R10, RZ, RZ, R3 ;  /* 0x000000ffff0a7224 */ /* 0x000fe200078e0003 */
[----:B------:R-:W-:-:S07]  /*14e0*/  MOV R7, 0x1500 ;  /* 0x0000150000077802 */ /* 0x000fce0000000f00 */
[----:B----4-:R-:W-:Y:S05]  /*14f0*/  CALL.REL.NOINC `($__internal_0_$__cuda_sm20_div_rn_f64_full) ;  /* 0x0000001000807944 */ /* 0x010fea0003c00000 */
.L_x_24:
[----:B------:R-:W-:Y:S05]  /*1500*/  BSYNC.RECONVERGENT B3 ;  /* 0x0000000000037941 */ /* 0x000fea0003800200 */
.L_x_23:
[----:B------:R-:W2:Y:S01]  /*1510*/  LDG.E R7, desc[UR6][R16.64+0x4] ;  /* 0x0000040610077981 */ /* 0x000ea2000c1e1900 */
[----:B------:R-:W2:Y:S01]  /*1520*/  LDC.64 R2, c[0x0][0x3a8] ;  /* 0x0000ea00ff027b82 */ /* 0x000ea20000000a00 */
[----:B------:R-:W0:Y:S07]  /*1530*/  LDCU UR4, c[0x0][0x394] ;  /* 0x00007280ff0477ac */ /* 0x000e2e0008000800 */
[----:B------:R-:W0:Y:S08]  /*1540*/  LDC R10, c[0x0][0x384] ;  /* 0x0000e100ff0a7b82 */ /* 0x000e300000000800 */
[----:B------:R-:W1:Y:S01]  /*1550*/  LDC.64 R14, c[0x0][0x3b0] ;  /* 0x0000ec00ff0e7b82 */ /* 0x000e620000000a00 */
[----:B--2---:R-:W-:-:S05]  /*1560*/  IMAD.WIDE R2, R7, 0x4, R2 ;  /* 0x0000000407027825 */ /* 0x004fca00078e0202 */
[----:B------:R-:W2:Y:S01]  /*1570*/  LDG.E R12, desc[UR6][R2.64] ;  /* 0x00000006020c7981 */ /* 0x000ea2000c1e1900 */
[----:B0-----:R-:W-:-:S04]  /*1580*/  IMAD R7, R10, UR4, R7 ;  /* 0x000000040a077c24 */ /* 0x001fc8000f8e0207 */
[----:B-1----:R-:W-:-:S06]  /*1590*/  IMAD.WIDE R14, R7, 0x8, R14 ;  /* 0x00000008070e7825 */ /* 0x002fcc00078e020e */
        /* <DEDUP_REMOVED lines=11> */
[----:B----4-:R-:W0:Y:S06]  /*1650*/  I2F.F64 R2, R33 ;  /* 0x0000002100027312 */ /* 0x010e2c0000201c00 */
        /* <DEDUP_REMOVED lines=15> */
.L_x_26:
[----:B------:R-:W-:Y:S05]  /*1750*/  BSYNC.RECONVERGENT B3 ;  /* 0x0000000000037941 */ /* 0x000fea0003800200 */
.L_x_25:
        /* <DEDUP_REMOVED lines=11> */
[----:B------:R-:W0:Y:S01]  /*1810*/  I2F.F64 R2, R2 ;  /* 0x0000000200027312 */ /* 0x000e220000201c00 */
[----:B------:R-:W-:Y:S01]  /*1820*/  BSSY.RECONVERGENT B3, `(.L_x_27) ;  /* 0x0000016000037945 */ /* 0x000fe20003800200 */
[----:B0-----:R-:W-:-:S06]  /*1830*/  DADD R10, R2, R10 ;  /* 0x00000000020a7229 */ /* 0x001fcc000000000a */
[----:B------:R-:W-:Y:S08]  /*1840*/  F2I.F64.TRUNC R2, R10 ;  /* 0x0000000a00027311 */ /* 0x000ff0000030d100 */
[----:B--2---:R-:W0:Y:S01]  /*1850*/  I2F.F64 R12, R12 ;  /* 0x0000000c000c7312 */ /* 0x004e220000201c00 */
[----:B---3--:R-:W-:-:S07]  /*1860*/  FSETP.GEU.AND P1, PT, |R15|, 6.5827683646048100446e-37, PT ;  /* 0x036000000f00780b */ /* 0x008fce0003f2e200 */
        /* <DEDUP_REMOVED lines=16> */
[----:B------:R-:W-:Y:S05]  /*1970*/  CALL.REL.NOINC `($__internal_0_$__cuda_sm20_div_rn_f64_full) ;  /* 0x0000000c00607944 */ /* 0x000fea0003c00000 */
.L_x_28:
[----:B------:R-:W-:Y:S05]  /*1980*/  BSYNC.RECONVERGENT B3 ;  /* 0x0000000000037941 */ /* 0x000fea0003800200 */
.L_x_27:
        /* <DEDUP_REMOVED lines=29> */
[----:B------:R-:W-:Y:S01]  /*1b60*/  MOV R11, R14 ;  /* 0x0000000e000b7202 */ /* 0x000fe20000000f00 */
[----:B------:R-:W-:Y:S01]  /*1b70*/  IMAD.MOV.U32 R10, RZ, RZ, R15 ;  /* 0x000000ffff0a7224 */ /* 0x000fe200078e000f */
[----:B------:R-:W-:Y:S01]  /*1b80*/  MOV R7, 0x1bb0 ;  /* 0x00001bb000077802 */ /* 0x000fe20000000f00 */
[----:B------:R-:W-:-:S07]  /*1b90*/  IMAD.MOV.U32 R8, RZ, RZ, R12 ;  /* 0x000000ffff087224 */ /* 0x000fce00078e000c */
[----:B------:R-:W-:Y:S05]  /*1ba0*/  CALL.REL.NOINC `($__internal_0_$__cuda_sm20_div_rn_f64_full) ;  /* 0x0000000800d47944 */ /* 0x000fea0003c00000 */
[----:B------:R-:W-:Y:S01]  /*1bb0*/  MOV R10, R8 ;  /* 0x00000008000a7202 */ /* 0x000fe20000000f00 */
[----:B------:R-:W-:-:S07]  /*1bc0*/  IMAD.MOV.U32 R11, RZ, RZ, R9 ;  /* 0x000000ffff0b7224 */ /* 0x000fce00078e0009 */
.L_x_30:
[----:B------:R-:W-:Y:S05]  /*1bd0*/  BSYNC.RECONVERGENT B3 ;  /* 0x0000000000037941 */ /* 0x000fea0003800200 */
.L_x_29:
[----:B------:R-:W0:Y:S01]  /*1be0*/  I2F.F64 R2, R2 ;  /* 0x0000000200027312 */ /* 0x000e220000201c00 */
[----:B------:R-:W-:Y:S01]  /*1bf0*/  VIADD R5, R5, 0x4 ;  /* 0x0000000405057836 */ /* 0x000fe20000000000 */
[----:B0-----:R-:W-:-:S06]  /*1c00*/  DADD R10, R2, R10 ;  /* 0x00000000020a7229 */ /* 0x001fcc000000000a */
[----:B------:R1:W2:Y:S05]  /*1c10*/  F2I.F64.TRUNC R33, R10 ;  /* 0x0000000a00217311 */ /* 0x0002aa000030d100 */
.L_x_22:
[----:B------:R-:W-:Y:S05]  /*1c20*/  BSYNC.RECONVERGENT B2 ;  /* 0x0000000000027941 */ /* 0x000fea0003800200 */
.L_x_21:
[----:B------:R-:W-:-:S13]  /*1c30*/  ISETP.NE.AND P0, PT, R0, RZ, PT ;  /* 0x000000ff0000720c */ /* 0x000fda0003f05270 */
[----:B------:R-:W-:Y:S05]  /*1c40*/  @!P0 BRA `(.L_x_1) ;  /* 0x0000000400dc8947 */ /* 0x000fea0003800000 */
[----:B------:R-:W-:Y:S01]  /*1c50*/  ISETP.NE.AND P0, PT, R0, 0x1, PT ;  /* 0x000000010000780c */ /* 0x000fe20003f05270 */
[----:B------:R-:W-:-:S12]  /*1c60*/  BSSY.RECONVERGENT B2, `(.L_x_31) ;  /* 0x000004d000027945 */ /* 0x000fd80003800200 */
[----:B------:R-:W-:Y:S05]  /*1c70*/  @!P0 BRA `(.L_x_32) ;  /* 0x00000004002c8947 */ /* 0x000fea0003800000 */
[----:B------:R-:W3:Y:S01]  /*1c80*/  LDC.64 R2, c[0x0][0x398] ;  /* 0x0000e600ff027b82 */ /* 0x000ee20000000a00 */
[----:B------:R-:W5:Y:S07]  /*1c90*/  LDCU UR4, c[0x0][0x394] ;  /* 0x00007280ff0477ac */ /* 0x000f6e0008000800 */
[----:B0-----:R-:W0:Y:S08]  /*1ca0*/  LDC.64 R8, c[0x0][0x3a8] ;  /* 0x0000ea00ff087b82 */ /* 0x001e300000000a00 */
[----:B------:R-:W5:Y:S01]  /*1cb0*/  LDC R0, c[0x0][0x384] ;  /* 0x0000e100ff007b82 */ /* 0x000f620000000800 */
[----:B---3--:R-:W-:-:S07]  /*1cc0*/  IMAD.WIDE R2, R5, 0x4, R2 ;  /* 0x0000000405027825 */ /* 0x008fce00078e0202 */
[----:B------:R-:W3:Y:S01]  /*1cd0*/  LDC.64 R14, c[0x0][0x3b0] ;  /* 0x0000ec00ff0e7b82 */ /* 0x000ee20000000a00 */
[----:B------:R-:W0:Y:S02]  /*1ce0*/  LDG.E R7, desc[UR6][R2.64] ;  /* 0x0000000602077981 */ /* 0x000e24000c1e1900 */
[----:B0-----:R-:W-:-:S05]  /*1cf0*/  IMAD.WIDE R8, R7, 0x4, R8 ;  /* 0x0000000407087825 */ /* 0x001fca00078e0208 */
[----:B------:R-:W2:Y:S01]  /*1d00*/  LDG.E R12, desc[UR6][R8.64] ;  /* 0x00000006080c7981 */ /* 0x000ea2000c1e1900 */
[----:B-----5:R-:W-:-:S04]  /*1d10*/  IMAD R7, R0, UR4, R7 ;  /* 0x0000000400077c24 */ /* 0x020fc8000f8e0207 */
[----:B---3--:R-:W-:-:S06]  /*1d20*/  IMAD.WIDE R14, R7, 0x8, R14 ;  /* 0x00000008070e7825 */ /* 0x008fcc00078e020e */
[----:B------:R-:W3:Y:S01]  /*1d30*/  LDG.E.64 R14, desc[UR6][R14.64] ;  /* 0x000000060e0e7981 */ /* 0x000ee2000c1e1b00 */
[----:B-1----:R-:W-:Y:S01]  /*1d40*/  MOV R10, 0x1 ;  /* 0x00000001000a7802 */ /* 0x002fe20000000f00 */
        /* <DEDUP_REMOVED lines=20> */
.L_x_34:
[----:B------:R-:W-:Y:S05]  /*1e90*/  BSYNC.RECONVERGENT B3 ;  /* 0x0000000000037941 */ /* 0x000fea0003800200 */
.L_x_33:
        /* <DEDUP_REMOVED lines=11> */
[----:B----4-:R-:W0:Y:S01]  /*1f50*/  I2F.F64 R18, R33 ;  /* 0x0000002100127312 */ /* 0x010e220000201c00 */
        /* <DEDUP_REMOVED lines=22> */
[----:B------:R-:W-:Y:S01]  /*20c0*/  IMAD.MOV.U32 R2, RZ, RZ, R8 ;  /* 0x000000ffff027224 */ /* 0x000fe200078e0008 */
[----:B------:R-:W-:-:S07]  /*20d0*/  MOV R3, R9 ;  /* 0x0000000900037202 */ /* 0x000fce0000000f00 */
.L_x_36:
[----:B------:R-:W-:Y:S05]  /*20e0*/  BSYNC.RECONVERGENT B3 ;  /* 0x0000000000037941 */ /* 0x000fea0003800200 */
.L_x_35:
[----:B------:R-:W0:Y:S01]  /*20f0*/  I2F.F64 R8, R0 ;  /* 0x0000000000087312 */ /* 0x000e220000201c00 */
[----:B------:R-:W-:Y:S01]  /*2100*/  VIADD R5, R5, 0x2 ;  /* 0x0000000205057836 */ /* 0x000fe20000000000 */
[----:B0-----:R-:W-:-:S06]  /*2110*/  DADD R8, R8, R2 ;  /* 0x0000000008087229 */ /* 0x001fcc0000000002 */
[----:B------:R3:W0:Y:S05]  /*2120*/  F2I.F64.TRUNC R33, R8 ;  /* 0x0000000800217311 */ /* 0x00062a000030d100 */
.L_x_32:
[----:B------:R-:W-:Y:S05]  /*2130*/  BSYNC.RECONVERGENT B2 ;  /* 0x0000000000027941 */ /* 0x000fea0003800200 */
.L_x_31:
[----:B------:R-:W-:-:S04]  /*2140*/  LOP3.LUT R4, R4, 0x1, RZ, 0xc0, !PT ;  /* 0x0000000104047812 */ /* 0x000fc800078ec0ff */
[----:B------:R-:W-:-:S13]  /*2150*/  ISETP.NE.U32.AND P0, PT, R4, 0x1, PT ;  /* 0x000000010400780c */ /* 0x000fda0003f05070 */
[----:B------:R-:W-:Y:S05]  /*2160*/  @P0 BRA `(.L_x_1) ;  /* 0x0000000000940947 */ /* 0x000fea0003800000 */
[----:B------:R-:W5:Y:S01]  /*2170*/  LDC.64 R2, c[0x0][0x398] ;  /* 0x0000e600ff027b82 */ /* 0x000f620000000a00 */
[----:B------:R-:W1:Y:S07]  /*2180*/  LDCU UR4, c[0x0][0x394] ;  /* 0x00007280ff0477ac */ /* 0x000e6e0008000800 */
[----:B0--3--:R-:W0:Y:S08]  /*2190*/  LDC.64 R8, c[0x0][0x3a8] ;  /* 0x0000ea00ff087b82 */ /* 0x009e300000000a00 */
[----:B------:R-:W1:Y:S01]  /*21a0*/  LDC R0, c[0x0][0x384] ;  /* 0x0000e100ff007b82 */ /* 0x000e620000000800 */
[----:B-----5:R-:W-:-:S07]  /*21b0*/  IMAD.WIDE R2, R5, 0x4, R2 ;  /* 0x0000000405027825 */ /* 0x020fce00078e0202 */
[----:B------:R-:W3:Y:S01]  /*21c0*/  LDC.64 R4, c[0x0][0x3b0] ;  /* 0x0000ec00ff047b82 */ /* 0x000ee20000000a00 */
[----:B------:R-:W0:Y:S02]  /*21d0*/  LDG.E R3, desc[UR6][R2.64] ;  /* 0x0000000602037981 */ /* 0x000e24000c1e1900 */
[----:B0-----:R-:W-:-:S05]  /*21e0*/  IMAD.WIDE R8, R3, 0x4, R8 ;  /* 0x0000000403087825 */ /* 0x001fca00078e0208 */
[----:B------:R-:W5:Y:S01]  /*21f0*/  LDG.E R12, desc[UR6][R8.64] ;  /* 0x00000006080c7981 */ /* 0x000f62000c1e1900 */
[----:B-1----:R-:W-:-:S04]  /*2200*/  IMAD R7, R0, UR4, R3 ;  /* 0x0000000400077c24 */ /* 0x002fc8000f8e0203 */
[----:B---3--:R-:W-:-:S06]  /*2210*/  IMAD.WIDE R4, R7, 0x8, R4 ;  /* 0x0000000807047825 */ /* 0x008fcc00078e0204 */
[----:B------:R-:W3:Y:S01]  /*2220*/  LDG.E.64 R4, desc[UR6][R4.64] ;  /* 0x0000000604047981 */ /* 0x000ee2000c1e1b00 */
[----:B------:R-:W-:Y:S01]  /*2230*/  IMAD.MOV.U32 R2, RZ, RZ, 0x1 ;  /* 0x00000001ff027424 */ /* 0x000fe200078e00ff */
[----:B------:R-:W-:Y:S01]  /*2240*/  BSSY.RECONVERGENT B2, `(.L_x_37) ;  /* 0x0000014000027945 */ /* 0x000fe20003800200 */
[----:B-----5:R-:W0:Y:S01]  /*2250*/  I2F.F64 R12, R12 ;  /* 0x0000000c000c7312 */ /* 0x020e220000201c00 */
        /* <DEDUP_REMOVED lines=17> */
[----:B--2-4-:R-:W-:Y:S05]  /*2370*/  CALL.REL.NOINC `($__internal_0_$__cuda_sm20_div_rn_f64_full) ;  /* 0x0000000000e07944 */ /* 0x014fea0003c00000 */
.L_x_38:
[----:B------:R-:W-:Y:S05]  /*2380*/  BSYNC.RECONVERGENT B2 ;  /* 0x0000000000027941 */ /* 0x000fea0003800200 */
.L_x_37:
[----:B--2-4-:R-:W0:Y:S02]  /*2390*/  I2F.F64 R2, R33 ;  /* 0x0000002100027312 */ /* 0x014e240000201c00 */
[----:B0-----:R-:W-:-:S06]  /*23a0*/  DADD R8, R2, R8 ;  /* 0x0000000002087229 */ /* 0x001fcc0000000008 */
[----:B------:R0:W1:Y:S05]  /*23b0*/  F2I.F64.TRUNC R33, R8 ;  /* 0x0000000800217311 */ /* 0x00006a000030d100 */
.L_x_1:
[----:B------:R-:W-:Y:S05]  /*23c0*/  BSYNC.RECONVERGENT B0 ;  /* 0x0000000000007941 */ /* 0x000fea0003800200 */
.L_x_0:
[----:B------:R-:W5:Y:S01]  /*23d0*/  S2UR UR5, SR_CgaCtaId ;  /* 0x00000000000579c3 */ /* 0x000f620000008800 */
[----:B------:R-:W-:Y:S01]  /*23e0*/  UMOV UR4, 0x400 ;  /* 0x0000040000047882 */ /* 0x000fe20000000000 */
[----:B------:R-:W-:Y:S01]  /*23f0*/  ISETP.NE.AND P0, PT, R6, RZ, PT ;  /* 0x000000ff0600720c */ /* 0x000fe20003f05270 */
[----:B-----5:R-:W-:-:S06]  /*2400*/  ULEA UR4, UR5, UR4, 0x18 ;  /* 0x0000000405047291 */ /* 0x020fcc000f8ec0ff */
[----:B------:R-:W-:-:S05]  /*2410*/  LEA R6, R6, UR4, 0x2 ;  /* 0x0000000406067c11 */ /* 0x000fca000f8e10ff */
[----:B012-4-:R0:W-:Y:S01]  /*2420*/  STS [R6], R33 ;  /* 0x0000002106007388 */ /* 0x0171e20000000800 */
[----:B------:R-:W-:Y:S06]  /*2430*/  BAR.SYNC.DEFER_BLOCKING 0x0 ;  /* 0x0000000000007b1d */ /* 0x000fec0000010000 */
[----:B------:R-:W-:Y:S05]  /*2440*/  @P0 EXIT ;  /* 0x000000000000094d */ /* 0x000fea0003800000 */
[----:B------:R-:W2:Y:S01]  /*2450*/  LDG.E R2, desc[UR6][R24.64] ;  /* 0x0000000618027981 */ /* 0x000ea2000c1e1900 */
[----:B------:R-:W1:Y:S08]  /*2460*/  LDC.64 R4, c[0x0][0x3b0] ;  /* 0x0000ec00ff047b82 */ /* 0x000e700000000a00 */
[----:B------:R-:W4:Y:S01]  /*2470*/  LDC.64 R18, c[0x0][0x380] ;  /* 0x0000e000ff127b82 */ /* 0x000f220000000a00 */
[----:B0-----:R-:W-:Y:S01]  /*2480*/  HFMA2 R6, -RZ, RZ, 0, 5.9604644775390625e-08 ;  /* 0x00000001ff067431 */ /* 0x001fe200000001ff */
[----:B------:R-:W0:Y:S06]  /*2490*/  LDCU UR4, c[0x0][0x390] ;  /* 0x00007200ff0477ac */ /* 0x000e2c0008000800 */
[----:B------:R-:W5:Y:S08]  /*24a0*/  LDC.64 R14, c[0x0][0x388] ;  /* 0x0000e200ff0e7b82 */ /* 0x000f700000000a00 */
[----:B------:R-:W0:Y:S01]  /*24b0*/  LDC.64 R16, c[0x0][0x3b0] ;  /* 0x0000ec00ff107b82 */ /* 0x000e220000000a00 */
[----:B----4-:R-:W4:Y:S08]  /*24c0*/  I2F.F64 R12, R19 ;  /* 0x00000013000c7312 */ /* 0x010f300000201c00 */
[----:B----4-:R-:W3:Y:S08]  /*24d0*/  MUFU.RCP64H R7, R13 ;  /* 0x0000000d00077308 */ /* 0x010ef00000001800 */
[----:B--2---:R-:W1:Y:S02]  /*24e0*/  I2F.F64 R2, R2 ;  /* 0x0000000200027312 */ /* 0x004e640000201c00 */
[----:B-1----:R1:W-:Y:S04]  /*24f0*/  STG.E.64 desc[UR6][R4.64], R2 ;  /* 0x0000000204007986 */ /* 0x0023e8000c101b06 */
[----:B------:R-:W2:Y:S01]  /*2500*/  LDG.E R0, desc[UR6][R24.64+0x4] ;  /* 0x0000040618007981 */ /* 0x000ea2000c1e1900 */
[----:B---3--:R-:W-:-:S02]  /*2510*/  DFMA R8, -R12, R6, 1 ;  /* 0x3ff000000c08742b */ /* 0x008fc40000000106 */
[----:B-----5:R-:W-:-:S06]  /*2520*/  DADD R14, -R14, 1 ;  /* 0x3ff000000e0e7429 */ /* 0x020fcc0000000100 */
[----:B------:R-:W-:-:S04]  /*2530*/  DFMA R8, R8, R8, R8 ;  /* 0x000000080808722b */ /* 0x000fc80000000008 */
[----:B------:R-:W-:-:S04]  /*2540*/  FSETP.GEU.AND P1, PT, |R15|, 6.5827683646048100446e-37, PT ;  /* 0x036000000f00780b */ /* 0x000fc80003f2e200 */
[----:B------:R-:W-:-:S08]  /*2550*/  DFMA R8, R6, R8, R6 ;  /* 0x000000080608722b */ /* 0x000fd00000000006 */
[----:B------:R-:W-:-:S08]  /*2560*/  DFMA R6, -R12, R8, 1 ;  /* 0x3ff000000c06742b */ /* 0x000fd00000000108 */
[----:B------:R-:W-:-:S08]  /*2570*/  DFMA R8, R8, R6, R8 ;  /* 0x000000060808722b */ /* 0x000fd00000000008 */
[----:B-1----:R-:W-:-:S08]  /*2580*/  DMUL R2, R14, R8 ;  /* 0x000000080e027228 */ /* 0x002fd00000000000 */
[----:B------:R-:W-:-:S08]  /*2590*/  DFMA R10, -R12, R2, R14 ;  /* 0x000000020c0a722b */ /* 0x000fd0000000010e */
[----:B------:R-:W-:Y:S01]  /*25a0*/  DFMA R8, R8, R10, R2 ;  /* 0x0000000a0808722b */ /* 0x000fe20000000002 */
[----:B0-----:R-:W-:-:S09]  /*25b0*/  IMAD R3, R19, UR4, R18 ;  /* 0x0000000413037c24 */ /* 0x001fd2000f8e0212 */
[----:B------:R-:W-:-:S05]  /*25c0*/  FFMA R2, RZ, R13, R9 ;  /* 0x0000000dff027223 */ /* 0x000fca0000000009 */
[----:B------:R-:W-:Y:S01]  /*25d0*/  FSETP.GT.AND P0, PT, |R2|, 1.469367938527859385e-39, PT ;  /* 0x001000000200780b */ /* 0x000fe20003f04200 */
[----:B------:R-:W-:Y:S01]  /*25e0*/  IMAD.WIDE R2, R3, 0x8, R16 ;  /* 0x0000000803027825 */ /* 0x000fe200078e0210 */
[----:B--2---:R-:W0:Y:S02]  /*25f0*/  I2F.F64 R6, R0 ;  /* 0x0000000000067312 */ /* 0x004e240000201c00 */
[----:B0-----:R0:W-:Y:S09]  /*2600*/  STG.E.64 desc[UR6][R4.64+0x8], R6 ;  /* 0x0000080604007986 */ /* 0x0011f2000c101b06 */
[----:B------:R-:W-:Y:S05]  /*2610*/  @P0 BRA P1, `(.L_x_39) ;  /* 0x0000000000140947 */ /* 0x000fea0000800000 */
[----:B------:R-:W-:Y:S01]  /*2620*/  IMAD.MOV.U32 R11, RZ, RZ, R14 ;  /* 0x000000ffff0b7224 */ /* 0x000fe200078e000e */
[----:B------:R-:W-:Y:S01]  /*2630*/  MOV R8, R12 ;  /* 0x0000000c00087202 */ /* 0x000fe20000000f00 */
[----:B------:R-:W-:Y:S01]  /*2640*/  IMAD.MOV.U32 R10, RZ, RZ, R15 ;  /* 0x000000ffff0a7224 */ /* 0x000fe200078e000f */
[----:B0-----:R-:W-:-:S07]  /*2650*/  MOV R7, 0x2670 ;  /* 0x0000267000077802 */ /* 0x001fce0000000f00 */
[----:B------:R-:W-:Y:S05]  /*2660*/  CALL.REL.NOINC `($__internal_0_$__cuda_sm20_div_rn_f64_full) ;  /* 0x0000000000247944 */ /* 0x000fea0003c00000 */
.L_x_39:
[----:B------:R-:W1:Y:S01]  /*2670*/  S2UR UR5, SR_CgaCtaId ;  /* 0x00000000000579c3 */ /* 0x000e620000008800 */
[----:B------:R-:W-:Y:S02]  /*2680*/  UMOV UR4, 0x400 ;  /* 0x0000040000047882 */ /* 0x000fe40000000000 */
[----:B-1----:R-:W-:-:S09]  /*2690*/  ULEA UR4, UR5, UR4, 0x18 ;  /* 0x0000000405047291 */ /* 0x002fd2000f8ec0ff */
[----:B------:R-:W0:Y:S02]  /*26a0*/  LDS R0, [UR4] ;  /* 0x00000004ff007984 */ /* 0x000e240008000800 */
[----:B------:R-:W1:Y:S01]  /*26b0*/  LDCU.64 UR4, c[0x0][0x388] ;  /* 0x00007100ff0477ac */ /* 0x000e620008000a00 */
[----:B0-----:R-:W1:Y:S02]  /*26c0*/  I2F.F64 R4, R0 ;  /* 0x0000000000047312 */ /* 0x001e640000201c00 */
[----:B-1----:R-:W-:-:S07]  /*26d0*/  DFMA R4, R4, UR4, R8 ;  /* 0x0000000404047c2b */ /* 0x002fce0008000008 */
[----:B------:R-:W-:Y:S01]  /*26e0*/  STG.E.64 desc[UR6][R2.64], R4 ;  /* 0x0000000402007986 */ /* 0x000fe2000c101b06 */
[----:B------:R-:W-:Y:S05]  /*26f0*/  EXIT ;  /* 0x000000000000794d */ /* 0x000fea0003800000 */
        .weak           $__internal_0_$__cuda_sm20_div_rn_f64_full
        .type           $__internal_0_$__cuda_sm20_div_rn_f64_full,@function
        .size           $__internal_0_$__cuda_sm20_div_rn_f64_full,(.L_x_46 - $__internal_0_$__cuda_sm20_div_rn_f64_full)
$__internal_0_$__cuda_sm20_div_rn_f64_full:
[C---:B------:R-:W-:Y:S01]  /*2700*/  FSETP.GEU.AND P0, PT, |R13|.reuse, 1.469367938527859385e-39, PT ;  /* 0x001000000d00780b */ /* 0x040fe20003f0e200 */
[--C-:B------:R-:W-:Y:S01]  /*2710*/  IMAD.MOV.U32 R12, RZ, RZ, R8.reuse ;  /* 0x000000ffff0c7224 */ /* 0x100fe200078e0008 */
[----:B------:R-:W-:Y:S01]  /*2720*/  LOP3.LUT R14, R13, 0x800fffff, RZ, 0xc0, !PT ;  /* 0x800fffff0d0e7812 */ /* 0x000fe200078ec0ff */
[----:B------:R-:W-:Y:S01]  /*2730*/  BSSY.RECONVERGENT B1, `(.L_x_40) ;  /* 0x000005c000017945 */ /* 0x000fe20003800200 */
[-C--:B------:R-:W-:Y:S02]  /*2740*/  LOP3.LUT R11, R11, R10.reuse, RZ, 0x3c, !PT ;  /* 0x0000000a0b0b7212 */ /* 0x080fe400078e3cff */
[----:B------:R-:W-:Y:S01]  /*2750*/  LOP3.LUT R15, R14, 0x3ff00000, RZ, 0xfc, !PT ;  /* 0x3ff000000e0f7812 */ /* 0x000fe200078efcff */
[----:B------:R-:W-:Y:S01]  /*2760*/  IMAD.MOV.U32 R14, RZ, RZ, R8 ;  /* 0x000000ffff0e7224 */ /* 0x000fe200078e0008 */
[----:B------:R-:W-:Y:S02]  /*2770*/  LOP3.LUT R10, R11, R10, RZ, 0x3c, !PT ;  /* 0x0000000a0b0a7212 */ /* 0x000fe400078e3cff */
[----:B------:R-:W-:-:S02]  /*2780*/  MOV R28, 0x1 ;  /* 0x00000001001c7802 */ /* 0x000fc40000000f00 */
[----:B------:R-:W-:Y:S01]  /*2790*/  LOP3.LUT R11, R11, R10, RZ, 0x3c, !PT ;  /* 0x0000000a0b0b7212 */ /* 0x000fe200078e3cff */
[----:B------:R-:W-:Y:S01]  /*27a0*/  @!P0 DMUL R14, R12, 8.98846567431157953865e+307 ;  /* 0x7fe000000c0e8828 */ /* 0x000fe20000000000 */
[----:B------:R-:W-:Y:S02]  /*27b0*/  LOP3.LUT R31, R13, 0x7ff00000, RZ, 0xc0, !PT ;  /* 0x7ff000000d1f7812 */ /* 0x000fe400078ec0ff */
[C---:B------:R-:W-:Y:S02]  /*27c0*/  FSETP.GEU.AND P3, PT, |R11|.reuse, 1.469367938527859385e-39, PT ;  /* 0x001000000b00780b */ /* 0x040fe40003f6e200 */
[----:B------:R-:W-:Y:S01]  /*27d0*/  LOP3.LUT R8, R11, 0x7ff00000, RZ, 0xc0, !PT ;  /* 0x7ff000000b087812 */ /* 0x000fe200078ec0ff */
[----:B------:R-:W0:Y:S03]  /*27e0*/  MUFU.RCP64H R29, R15 ;  /* 0x0000000f001d7308 */ /* 0x000e260000001800 */
[----:B------:R-:W-:Y:S01]  /*27f0*/  ISETP.GE.U32.AND P2, PT, R8, R31, PT ;  /* 0x0000001f0800720c */ /* 0x000fe20003f46070 */
[----:B------:R-:W-:Y:S01]  /*2800*/  IMAD.MOV.U32 R30, RZ, RZ, R8 ;  /* 0x000000ffff1e7224 */ /* 0x000fe200078e0008 */
[----:B------:R-:W-:-:S05]  /*2810*/  @!P0 LOP3.LUT R31, R15, 0x7ff00000, RZ, 0xc0, !PT ;  /* 0x7ff000000f1f8812 */ /* 0x000fca00078ec0ff */
[----:B------:R-:W-:Y:S02]  /*2820*/  @!P3 LOP3.LUT R9, R13, 0x7ff00000, RZ, 0xc0, !PT ;  /* 0x7ff000000d09b812 */ /* 0x000fe400078ec0ff */
[----:B------:R-:W-:Y:S02]  /*2830*/  @!P3 MOV R34, RZ ;  /* 0x000000ff0022b202 */ /* 0x000fe40000000f00 */
[----:B------:R-:W-:Y:S01]  /*2840*/  @!P3 ISETP.GE.U32.AND P4, PT, R8, R9, PT ;  /* 0x000000090800b20c */ /* 0x000fe20003f86070 */
[----:B------:R-:W-:Y:S01]  /*2850*/  IMAD.MOV.U32 R9, RZ, RZ, 0x1ca00000 ;  /* 0x1ca00000ff097424 */ /* 0x000fe200078e00ff */
[----:B0-----:R-:W-:-:S08]  /*2860*/  DFMA R26, R28, -R14, 1 ;  /* 0x3ff000001c1a742b */ /* 0x001fd0000000080e */
[----:B------:R-:W-:-:S08]  /*2870*/  DFMA R26, R26, R26, R26 ;  /* 0x0000001a1a1a722b */ /* 0x000fd0000000001a */
[----:B------:R-:W-:Y:S01]  /*2880*/  DFMA R28, R28, R26, R28 ;  /* 0x0000001a1c1c722b */ /* 0x000fe2000000001c */
[C---:B------:R-:W-:Y:S02]  /*2890*/  @!P3 SEL R26, R9.reuse, 0x63400000, !P4 ;  /* 0x63400000091ab807 */ /* 0x040fe40006000000 */
[----:B------:R-:W-:Y:S02]  /*28a0*/  SEL R27, R9, 0x63400000, !P2 ;  /* 0x63400000091b7807 */ /* 0x000fe40005000000 */
[--C-:B------:R-:W-:Y:S02]  /*28b0*/  @!P3 LOP3.LUT R26, R26, 0x80000000, R11.reuse, 0xf8, !PT ;  /* 0x800000001a1ab812 */ /* 0x100fe400078ef80b */
[----:B------:R-:W-:Y:S01]  /*28c0*/  LOP3.LUT R27, R27, 0x800fffff, R11, 0xf8, !PT ;  /* 0x800fffff1b1b7812 */ /* 0x000fe200078ef80b */
[----:B------:R-:W-:Y:S01]  /*28d0*/  DFMA R36, R28, -R14, 1 ;  /* 0x3ff000001c24742b */ /* 0x000fe2000000080e */
[----:B------:R-:W-:Y:S01]  /*28e0*/  @!P3 LOP3.LUT R35, R26, 0x100000, RZ, 0xfc, !PT ;  /* 0x001000001a23b812 */ /* 0x000fe200078efcff */
[----:B------:R-:W-:-:S06]  /*28f0*/  IMAD.MOV.U32 R26, RZ, RZ, R10 ;  /* 0x000000ffff1a7224 */ /* 0x000fcc00078e000a */
[----:B------:R-:W-:Y:S02]  /*2900*/  @!P3 DFMA R26, R26, 2, -R34 ;  /* 0x400000001a1ab82b */ /* 0x000fe40000000822 */
[----:B------:R-:W-:-:S08]  /*2910*/  DFMA R36, R28, R36, R28 ;  /* 0x000000241c24722b */ /* 0x000fd0000000001c */
[----:B------:R-:W-:Y:S01]  /*2920*/  @!P3 LOP3.LUT R30, R27, 0x7ff00000, RZ, 0xc0, !PT ;  /* 0x7ff000001b1eb812 */ /* 0x000fe200078ec0ff */
[----:B------:R-:W-:-:S04]  /*2930*/  DMUL R34, R36, R26 ;  /* 0x0000001a24227228 */ /* 0x000fc80000000000 */
[----:B------:R-:W-:-:S04]  /*2940*/  VIADD R32, R30, 0xffffffff ;  /* 0xffffffff1e207836 */ /* 0x000fc80000000000 */
[----:B------:R-:W-:Y:S01]  /*2950*/  DFMA R28, R34, -R14, R26 ;  /* 0x8000000e221c722b */ /* 0x000fe2000000001a */
[----:B------:R-:W-:Y:S02]  /*2960*/  ISETP.GT.U32.AND P0, PT, R32, 0x7feffffe, PT ;  /* 0x7feffffe2000780c */ /* 0x000fe40003f04070 */
[----:B------:R-:W-:-:S04]  /*2970*/  IADD3 R32, PT, PT, R31, -0x1, RZ ;  /* 0xffffffff1f207810 */ /* 0x000fc80007ffe0ff */
[----:B------:R-:W-:Y:S01]  /*2980*/  ISETP.GT.U32.OR P0, PT, R32, 0x7feffffe, P0 ;  /* 0x7feffffe2000780c */ /* 0x000fe20000704470 */
[----:B------:R-:W-:-:S12]  /*2990*/  DFMA R28, R36, R28, R34 ;  /* 0x0000001c241c722b */ /* 0x000fd80000000022 */
[----:B------:R-:W-:Y:S05]  /*29a0*/  @P0 BRA `(.L_x_41) ;  /* 0x0000000000700947 */ /* 0x000fea0003800000 */
[----:B------:R-:W-:-:S04]  /*29b0*/  LOP3.LUT R10, R13, 0x7ff00000, RZ, 0xc0, !PT ;  /* 0x7ff000000d0a7812 */ /* 0x000fc800078ec0ff */
[CC--:B------:R-:W-:Y:S02]  /*29c0*/  VIADDMNMX R11, R8.reuse, -R10.reuse, 0xb9600000, !PT ;  /* 0xb9600000080b7446 */ /* 0x0c0fe4000780090a */
[----:B------:R-:W-:Y:S02]  /*29d0*/  ISETP.GE.U32.AND P0, PT, R8, R10, PT ;  /* 0x0000000a0800720c */ /* 0x000fe40003f06070 */
[----:B------:R-:W-:Y:S02]  /*29e0*/  VIMNMX R11, PT, PT, R11, 0x46a00000, PT ;  /* 0x46a000000b0b7848 */ /* 0x000fe40003fe0100 */
[----:B------:R-:W-:Y:S02]  /*29f0*/  SEL R9, R9, 0x63400000, !P0 ;  /* 0x6340000009097807 */ /* 0x000fe40004000000 */
[----:B------:R-:W-:-:S03]  /*2a00*/  MOV R10, RZ ;  /* 0x000000ff000a7202 */ /* 0x000fc60000000f00 */
[----:B------:R-:W-:-:S04]  /*2a10*/  IMAD.IADD R9, R11, 0x1, -R9 ;  /* 0x000000010b097824 */ /* 0x000fc800078e0a09 */
[----:B------:R-:W-:-:S06]  /*2a20*/  VIADD R11, R9, 0x7fe00000 ;  /* 0x7fe00000090b7836 */ /* 0x000fcc0000000000 */
[----:B------:R-:W-:-:S10]  /*2a30*/  DMUL R34, R28, R10 ;  /* 0x0000000a1c227228 */ /* 0x000fd40000000000 */
[----:B------:R-:W-:-:S13]  /*2a40*/  FSETP.GTU.AND P0, PT, |R35|, 1.469367938527859385e-39, PT ;  /* 0x001000002300780b */ /* 0x000fda0003f0c200 */
[----:B------:R-:W-:Y:S05]  /*2a50*/  @P0 BRA `(.L_x_42) ;  /* 0x0000000000a40947 */ /* 0x000fea0003800000 */
[----:B------:R-:W-:-:S06]  /*2a60*/  DFMA R14, R28, -R14, R26 ;  /* 0x8000000e1c0e722b */ /* 0x000fcc000000001a */
[----:B------:R-:W-:-:S04]  /*2a70*/  IMAD.MOV.U32 R14, RZ, RZ, RZ ;  /* 0x000000ffff0e7224 */ /* 0x000fc800078e00ff */
[C---:B------:R-:W-:Y:S02]  /*2a80*/  FSETP.NEU.AND P0, PT, R15.reuse, RZ, PT ;  /* 0x000000ff0f00720b */ /* 0x040fe40003f0d000 */
[----:B------:R-:W-:-:S04]  /*2a90*/  LOP3.LUT R12, R15, 0x80000000, R13, 0x48, !PT ;  /* 0x800000000f0c7812 */ /* 0x000fc800078e480d */
[----:B------:R-:W-:-:S07]  /*2aa0*/  LOP3.LUT R15, R12, R11, RZ, 0xfc, !PT ;  /* 0x0000000b0c0f7212 */ /* 0x000fce00078efcff */
[----:B------:R-:W-:Y:S05]  /*2ab0*/  @!P0 BRA `(.L_x_42) ;  /* 0x00000000008c8947 */ /* 0x000fea0003800000 */
[----:B------:R-:W-:Y:S01]  /*2ac0*/  IMAD.MOV R11, RZ, RZ, -R9 ;  /* 0x000000ffff0b7224 */ /* 0x000fe200078e0a09 */
[----:B------:R-:W-:Y:S02]  /*2ad0*/  MOV R10, RZ ;  /* 0x000000ff000a7202 */ /* 0x000fe40000000f00 */
[----:B------:R-:W-:-:S04]  /*2ae0*/  IADD3 R9, PT, PT, -R9, -0x43300000, RZ ;  /* 0xbcd0000009097810 */ /* 0x000fc80007ffe1ff */
[----:B------:R-:W-:Y:S02]  /*2af0*/  DFMA R10, R34, -R10, R28 ;  /* 0x8000000a220a722b */ /* 0x000fe4000000001c */
[----:B------:R-:W-:-:S08]  /*2b00*/  DMUL.RP R28, R28, R14 ;  /* 0x0000000e1c1c7228 */ /* 0x000fd00000008000 */
[----:B------:R-:W-:Y:S02]  /*2b10*/  FSETP.NEU.AND P0, PT, |R11|, R9, PT ;  /* 0x000000090b00720b */ /* 0x000fe40003f0d200 */
[----:B------:R-:W-:Y:S02]  /*2b20*/  LOP3.LUT R12, R29, R12, RZ, 0x3c, !PT ;  /* 0x0000000c1d0c7212 */ /* 0x000fe400078e3cff */
[----:B------:R-:W-:Y:S02]  /*2b30*/  FSEL R34, R28, R34, !P0 ;  /* 0x000000221c227208 */ /* 0x000fe40004000000 */
[----:B------:R-:W-:-:S05]  /*2b40*/  FSEL R12, R12, R35, !P0 ;  /* 0x000000230c0c7208 */ /* 0x000fca0004000000 */
[----:B------:R-:W-:Y:S01]  /*2b50*/  IMAD.MOV.U32 R35, RZ, RZ, R12 ;  /* 0x000000ffff237224 */ /* 0x000fe200078e000c */
[----:B------:R-:W-:Y:S06]  /*2b60*/  BRA `(.L_x_42) ;  /* 0x0000000000607947 */ /* 0x000fec0003800000 */
.L_x_41:
[----:B------:R-:W-:-:S14]  /*2b70*/  DSETP.NAN.AND P0, PT, R10, R10, PT ;  /* 0x0000000a0a00722a */ /* 0x000fdc0003f08000 */
[----:B------:R-:W-:Y:S05]  /*2b80*/  @P0 BRA `(.L_x_43) ;  /* 0x00000000004c0947 */ /* 0x000fea0003800000 */
[----:B------:R-:W-:-:S14]  /*2b90*/  DSETP.NAN.AND P0, PT, R12, R12, PT ;  /* 0x0000000c0c00722a */ /* 0x000fdc0003f08000 */
[----:B------:R-:W-:Y:S05]  /*2ba0*/  @P0 BRA `(.L_x_44) ;  /* 0x0000000000340947 */ /* 0x000fea0003800000 */
[----:B------:R-:W-:Y:S01]  /*2bb0*/  ISETP.NE.AND P0, PT, R30, R31, PT ;  /* 0x0000001f1e00720c */ /* 0x000fe20003f05270 */
[----:B------:R-:W-:Y:S01]  /*2bc0*/  IMAD.MOV.U32 R34, RZ, RZ, 0x0 ;  /* 0x00000000ff227424 */ /* 0x000fe200078e00ff */
[----:B------:R-:W-:-:S11]  /*2bd0*/  MOV R35, 0xfff80000 ;  /* 0xfff8000000237802 */ /* 0x000fd60000000f00 */
[----:B------:R-:W-:Y:S05]  /*2be0*/  @!P0 BRA `(.L_x_42) ;  /* 0x0000000000408947 */ /* 0x000fea0003800000 */
[----:B------:R-:W-:Y:S02]  /*2bf0*/  ISETP.NE.AND P0, PT, R30, 0x7ff00000, PT ;  /* 0x7ff000001e00780c */ /* 0x000fe40003f05270 */
[----:B------:R-:W-:Y:S02]  /*2c00*/  LOP3.LUT R10, R11, 0x80000000, R13, 0x48, !PT ;  /* 0x800000000b0a7812 */ /* 0x000fe400078e480d */
[----:B------:R-:W-:-:S13]  /*2c10*/  ISETP.EQ.OR P0, PT, R31, RZ, !P0 ;  /* 0x000000ff1f00720c */ /* 0x000fda0004702670 */
[----:B------:R-:W-:Y:S01]  /*2c20*/  @P0 LOP3.LUT R8, R10, 0x7ff00000, RZ, 0xfc, !PT ;  /* 0x7ff000000a080812 */ /* 0x000fe200078efcff */
[----:B------:R-:W-:Y:S01]  /*2c30*/  @!P0 IMAD.MOV.U32 R34, RZ, RZ, RZ ;  /* 0x000000ffff228224 */ /* 0x000fe200078e00ff */
[----:B------:R-:W-:Y:S01]  /*2c40*/  @!P0 MOV R35, R10 ;  /* 0x0000000a00238202 */ /* 0x000fe20000000f00 */
[----:B------:R-:W-:Y:S01]  /*2c50*/  @P0 IMAD.MOV.U32 R34, RZ, RZ, RZ ;  /* 0x000000ffff220224 */ /* 0x000fe200078e00ff */
[----:B------:R-:W-:Y:S01]  /*2c60*/  @P0 MOV R35, R8 ;  /* 0x0000000800230202 */ /* 0x000fe20000000f00 */
[----:B------:R-:W-:Y:S06]  /*2c70*/  BRA `(.L_x_42) ;  /* 0x00000000001c7947 */ /* 0x000fec0003800000 */
.L_x_44:
[----:B------:R-:W-:-:S05]  /*2c80*/  LOP3.LUT R34, R13, 0x80000, RZ, 0xfc, !PT ;  /* 0x000800000d227812 */ /* 0x000fca00078efcff */
[----:B------:R-:W-:Y:S01]  /*2c90*/  IMAD.MOV.U32 R35, RZ, RZ, R34 ;  /* 0x000000ffff237224 */ /* 0x000fe200078e0022 */
[----:B------:R-:W-:Y:S01]  /*2ca0*/  MOV R34, R12 ;  /* 0x0000000c00227202 */ /* 0x000fe20000000f00 */
[----:B------:R-:W-:Y:S06]  /*2cb0*/  BRA `(.L_x_42) ;  /* 0x00000000000c7947 */ /* 0x000fec0003800000 */
.L_x_43:
[----:B------:R-:W-:-:S05]  /*2cc0*/  LOP3.LUT R34, R11, 0x80000, RZ, 0xfc, !PT ;  /* 0x000800000b227812 */ /* 0x000fca00078efcff */
[----:B------:R-:W-:Y:S01]  /*2cd0*/  IMAD.MOV.U32 R35, RZ, RZ, R34 ;  /* 0x000000ffff237224 */ /* 0x000fe200078e0022 */
[----:B------:R-:W-:-:S07]  /*2ce0*/  MOV R34, R10 ;  /* 0x0000000a00227202 */ /* 0x000fce0000000f00 */
.L_x_42:
[----:B------:R-:W-:Y:S05]  /*2cf0*/  BSYNC.RECONVERGENT B1 ;  /* 0x0000000000017941 */ /* 0x000fea0003800200 */
.L_x_40:
[----:B------:R-:W-:Y:S02]  /*2d00*/  HFMA2 R11, -RZ, RZ, 0, 0 ;  /* 0x00000000ff0b7431 */ /* 0x000fe400000001ff */
[----:B------:R-:W-:Y:S01]  /*2d10*/  IMAD.MOV.U32 R10, RZ, RZ, R7 ;  /* 0x000000ffff0a7224 */ /* 0x000fe200078e0007 */
[----:B------:R-:W-:Y:S01]  /*2d20*/  MOV R9, R35 ;  /* 0x0000002300097202 */ /* 0x000fe20000000f00 */
[----:B------:R-:W-:Y:S02]  /*2d30*/  IMAD.MOV.U32 R8, RZ, RZ, R34 ;  /* 0x000000ffff087224 */ /* 0x000fe400078e0022 */
[----:B------:R-:W-:Y:S05]  /*2d40*/  RET.REL.NODEC R10 `(_Z9oneVertexiidiiPKiS0_S0_Pd) ;  /* 0xffffffd00aac7950 */ /* 0x000fea0003c3ffff */
.L_x_45:
[----:B------:R-:W-:-:S00]  /*2d50*/  BRA `(.L_x_45) ;  /* 0xfffffffc00fc7947 */ /* 0x000fc0000383ffff */
[----:B------:R-:W-:-:S00]  /*2d60*/  NOP ;  /* 0x0000000000007918 */ /* 0x000fc00000000000 */
        /* <DEDUP_REMOVED lines=9> */
.L_x_46:


//--------------------- .nv.shared._Z9oneVertexiidiiPKiS0_S0_Pd --------------------------
	.section	.nv.shared._Z9oneVertexiidiiPKiS0_S0_Pd,"aw",@nobits
	.sectionflags	@""
	.align	4
.nv.shared._Z9oneVertexiidiiPKiS0_S0_Pd:
	.zero		1028


//--------------------- .nv.shared.reserved.0     --------------------------
	.section	.nv.shared.reserved.0,"aw",@nobits
	.weak		__nv_reservedSMEM_offset_0_alias
	.size		__nv_reservedSMEM_offset_0_alias, 0, 64
	.other		__nv_reservedSMEM_offset_0_alias,@"STO_CUDA_RESERVED_SHARED STV_DEFAULT"
__nv_reservedSMEM_offset_0_alias:
	.zero		0
	.zero		64


//--------------------- .nv.constant0._Z9oneVertexiidiiPKiS0_S0_Pd --------------------------
	.section	.nv.constant0._Z9oneVertexiidiiPKiS0_S0_Pd,"a",@progbits
	.sectionflags	@""
	.align	4
.nv.constant0._Z9oneVertexiidiiPKiS0_S0_Pd:
	.zero		952


//--------------------- SYMBOLS --------------------------

	.type		.nv.reservedSmem.offset0,@object
	.size		.nv.reservedSmem.offset0,0x4
	.type		.nv.reservedSmem.cap,@object
	.size		.nv.reservedSmem.cap,0x4
